//
// Generated by NVIDIA NVVM Compiler
//
// Compiler Build ID: CL-36424714
// Cuda compilation tools, release 13.0, V13.0.88
// Based on NVVM 20.0.0
//

.version 9.0
.target sm_100
.address_size 64

	// .globl	nonlinear_upwind_kernel

.visible .entry nonlinear_upwind_kernel(
	.param .u32 nonlinear_upwind_kernel_param_0,
	.param .u32 nonlinear_upwind_kernel_param_1,
	.param .u32 nonlinear_upwind_kernel_param_2,
	.param .u32 nonlinear_upwind_kernel_param_3,
	.param .u32 nonlinear_upwind_kernel_param_4,
	.param .u32 nonlinear_upwind_kernel_param_5,
	.param .u64 .ptr .align 1 nonlinear_upwind_kernel_param_6,
	.param .u64 .ptr .align 1 nonlinear_upwind_kernel_param_7,
	.param .u64 .ptr .align 1 nonlinear_upwind_kernel_param_8,
	.param .u64 .ptr .align 1 nonlinear_upwind_kernel_param_9,
	.param .u64 .ptr .align 1 nonlinear_upwind_kernel_param_10
)
{
	.reg .pred 	%p<22>;
	.reg .b32 	%r<128>;
	.reg .b64 	%rd<257>;
	.reg .b64 	%fd<418>;

	ld.param.u32 	%r16, [nonlinear_upwind_kernel_param_0];
	ld.param.u32 	%r17, [nonlinear_upwind_kernel_param_1];
	ld.param.u32 	%r18, [nonlinear_upwind_kernel_param_2];
	ld.param.u32 	%r19, [nonlinear_upwind_kernel_param_4];
	ld.param.u64 	%rd12, [nonlinear_upwind_kernel_param_6];
	ld.param.u64 	%rd13, [nonlinear_upwind_kernel_param_7];
	ld.param.u64 	%rd14, [nonlinear_upwind_kernel_param_8];
	ld.param.u64 	%rd15, [nonlinear_upwind_kernel_param_9];
	ld.param.u64 	%rd16, [nonlinear_upwind_kernel_param_10];
	cvta.to.global.u64 	%rd1, %rd16;
	cvta.to.global.u64 	%rd2, %rd14;
	cvta.to.global.u64 	%rd3, %rd13;
	cvta.to.global.u64 	%rd4, %rd15;
	cvta.to.global.u64 	%rd5, %rd12;
	mov.u32 	%r20, %tid.x;
	mov.u32 	%r21, %ctaid.x;
	mov.u32 	%r22, %ntid.x;
	mad.lo.s32 	%r1, %r21, %r22, %r20;
	mov.u32 	%r23, %tid.y;
	mov.u32 	%r24, %ctaid.y;
	mov.u32 	%r25, %ntid.y;
	mad.lo.s32 	%r2, %r24, %r25, %r23;
	mov.u32 	%r26, %tid.z;
	mov.u32 	%r27, %ctaid.z;
	mov.u32 	%r28, %ntid.z;
	mad.lo.s32 	%r3, %r27, %r28, %r26;
	setp.gt.s32 	%p1, %r16, 4;
	@%p1 bra 	$L__BB0_10;
	setp.gt.s32 	%p8, %r16, 2;
	@%p8 bra 	$L__BB0_6;
	setp.eq.s32 	%p11, %r16, 1;
	@%p11 bra 	$L__BB0_20;
	setp.eq.s32 	%p12, %r16, 2;
	@%p12 bra 	$L__BB0_4;
	bra.uni 	$L__BB0_39;
$L__BB0_4:
	add.s32 	%r106, %r2, 4;
	mul.lo.s32 	%r107, %r106, %r17;
	add.s32 	%r108, %r1, %r107;
	add.s32 	%r109, %r3, 4;
	mul.lo.s32 	%r110, %r109, %r17;
	mul.lo.s32 	%r111, %r110, %r18;
	add.s32 	%r112, %r108, %r111;
	add.s32 	%r6, %r112, 4;
	cvt.s64.s32 	%rd205, %r111;
	cvt.s64.s32 	%rd206, %r107;
	cvt.s64.s32 	%rd207, %r1;
	add.s64 	%rd208, %rd206, %rd207;
	add.s64 	%rd7, %rd208, %rd205;
	shl.b64 	%rd209, %rd7, 3;
	add.s64 	%rd210, %rd5, %rd209;
	ld.global.f64 	%fd2, [%rd210+32];
	setp.ltu.f64 	%p20, %fd2, 0d0000000000000000;
	@%p20 bra 	$L__BB0_23;
	mad.lo.s32 	%r113, %r19, %r2, %r19;
	mul.wide.s32 	%rd211, %r113, 8;
	add.s64 	%rd212, %rd4, %rd211;
	ld.global.f64 	%fd328, [%rd212];
	mad.lo.s32 	%r114, %r17, -3, %r6;
	mul.wide.s32 	%rd213, %r114, 8;
	add.s64 	%rd214, %rd3, %rd213;
	ld.global.f64 	%fd329, [%rd214];
	mul.wide.s32 	%rd215, %r17, 8;
	add.s64 	%rd216, %rd214, %rd215;
	ld.global.f64 	%fd330, [%rd216];
	ld.global.f64 	%fd331, [%rd212+8];
	mul.f64 	%fd332, %fd330, %fd331;
	fma.rn.f64 	%fd333, %fd328, %fd329, %fd332;
	add.s64 	%rd217, %rd216, %rd215;
	ld.global.f64 	%fd334, [%rd217];
	ld.global.f64 	%fd335, [%rd212+16];
	fma.rn.f64 	%fd336, %fd334, %fd335, %fd333;
	add.s64 	%rd218, %rd217, %rd215;
	ld.global.f64 	%fd337, [%rd218];
	ld.global.f64 	%fd338, [%rd212+24];
	fma.rn.f64 	%fd339, %fd337, %fd338, %fd336;
	add.s64 	%rd219, %rd218, %rd215;
	ld.global.f64 	%fd340, [%rd219];
	ld.global.f64 	%fd341, [%rd212+32];
	fma.rn.f64 	%fd342, %fd340, %fd341, %fd339;
	add.s64 	%rd220, %rd219, %rd215;
	ld.global.f64 	%fd343, [%rd220];
	ld.global.f64 	%fd344, [%rd212+40];
	fma.rn.f64 	%fd345, %fd343, %fd344, %fd342;
	add.s64 	%rd221, %rd220, %rd215;
	ld.global.f64 	%fd346, [%rd221];
	ld.global.f64 	%fd347, [%rd212+48];
	fma.rn.f64 	%fd348, %fd346, %fd347, %fd345;
	add.s64 	%rd223, %rd2, %rd209;
	ld.global.f64 	%fd349, [%rd223+32];
	fma.rn.f64 	%fd350, %fd348, %fd2, %fd349;
	st.global.f64 	[%rd223+32], %fd350;
	bra.uni 	$L__BB0_39;
$L__BB0_6:
	setp.eq.s32 	%p9, %r16, 3;
	@%p9 bra 	$L__BB0_24;
	setp.eq.s32 	%p10, %r16, 4;
	@%p10 bra 	$L__BB0_8;
	bra.uni 	$L__BB0_39;
$L__BB0_8:
	add.s32 	%r84, %r2, 4;
	mul.lo.s32 	%r8, %r84, %r17;
	add.s32 	%r85, %r3, 4;
	mul.lo.s32 	%r86, %r85, %r17;
	mul.lo.s32 	%r9, %r86, %r18;
	cvt.s64.s32 	%rd157, %r9;
	cvt.s64.s32 	%rd158, %r8;
	cvt.s64.s32 	%rd159, %r1;
	add.s64 	%rd160, %rd158, %rd159;
	add.s64 	%rd8, %rd160, %rd157;
	shl.b64 	%rd161, %rd8, 3;
	add.s64 	%rd162, %rd5, %rd161;
	ld.global.f64 	%fd4, [%rd162+32];
	setp.ltu.f64 	%p18, %fd4, 0d0000000000000000;
	@%p18 bra 	$L__BB0_27;
	add.s32 	%r87, %r1, %r8;
	mad.lo.s32 	%r88, %r19, %r1, %r19;
	mul.wide.s32 	%rd163, %r88, 8;
	add.s64 	%rd164, %rd4, %rd163;
	ld.global.f64 	%fd238, [%rd164];
	add.s64 	%rd166, %rd161, %rd3;
	ld.global.f64 	%fd239, [%rd166+8];
	add.s32 	%r89, %r87, %r9;
	add.s32 	%r90, %r89, 1;
	mul.wide.s32 	%rd167, %r90, 8;
	add.s64 	%rd168, %rd3, %rd167;
	ld.global.f64 	%fd240, [%rd168+8];
	ld.global.f64 	%fd241, [%rd164+8];
	mul.f64 	%fd242, %fd240, %fd241;
	fma.rn.f64 	%fd243, %fd238, %fd239, %fd242;
	ld.global.f64 	%fd244, [%rd168+16];
	ld.global.f64 	%fd245, [%rd164+16];
	fma.rn.f64 	%fd246, %fd244, %fd245, %fd243;
	ld.global.f64 	%fd247, [%rd168+24];
	ld.global.f64 	%fd248, [%rd164+24];
	fma.rn.f64 	%fd249, %fd247, %fd248, %fd246;
	ld.global.f64 	%fd250, [%rd168+32];
	ld.global.f64 	%fd251, [%rd164+32];
	fma.rn.f64 	%fd252, %fd250, %fd251, %fd249;
	ld.global.f64 	%fd253, [%rd168+40];
	ld.global.f64 	%fd254, [%rd164+40];
	fma.rn.f64 	%fd255, %fd253, %fd254, %fd252;
	ld.global.f64 	%fd256, [%rd168+48];
	ld.global.f64 	%fd257, [%rd164+48];
	fma.rn.f64 	%fd258, %fd256, %fd257, %fd255;
	mul.f64 	%fd259, %fd258, %fd4;
	add.s64 	%rd169, %rd2, %rd161;
	st.global.f64 	[%rd169+32], %fd259;
	bra.uni 	$L__BB0_39;
$L__BB0_10:
	setp.gt.s32 	%p2, %r16, 6;
	@%p2 bra 	$L__BB0_15;
	setp.eq.s32 	%p6, %r16, 5;
	@%p6 bra 	$L__BB0_28;
	setp.eq.s32 	%p7, %r16, 6;
	@%p7 bra 	$L__BB0_13;
	bra.uni 	$L__BB0_39;
$L__BB0_13:
	add.s32 	%r62, %r2, 4;
	mad.lo.s32 	%r63, %r62, %r17, %r1;
	add.s32 	%r64, %r3, 4;
	mul.lo.s32 	%r65, %r64, %r17;
	mad.lo.s32 	%r66, %r65, %r18, %r63;
	add.s32 	%r11, %r66, 4;
	mul.wide.s32 	%rd97, %r11, 8;
	add.s64 	%rd98, %rd5, %rd97;
	ld.global.f64 	%fd6, [%rd98];
	setp.ltu.f64 	%p16, %fd6, 0d0000000000000000;
	@%p16 bra 	$L__BB0_31;
	mad.lo.s32 	%r67, %r19, %r3, %r19;
	mul.wide.s32 	%rd99, %r67, 8;
	add.s64 	%rd100, %rd4, %rd99;
	ld.global.f64 	%fd146, [%rd100];
	mul.lo.s32 	%r68, %r18, %r17;
	mad.lo.s32 	%r69, %r68, -3, %r11;
	mul.wide.s32 	%rd101, %r69, 8;
	add.s64 	%rd102, %rd3, %rd101;
	ld.global.f64 	%fd147, [%rd102];
	mul.wide.s32 	%rd103, %r68, 8;
	add.s64 	%rd104, %rd102, %rd103;
	ld.global.f64 	%fd148, [%rd104];
	ld.global.f64 	%fd149, [%rd100+8];
	mul.f64 	%fd150, %fd148, %fd149;
	fma.rn.f64 	%fd151, %fd146, %fd147, %fd150;
	add.s64 	%rd105, %rd104, %rd103;
	ld.global.f64 	%fd152, [%rd105];
	ld.global.f64 	%fd153, [%rd100+16];
	fma.rn.f64 	%fd154, %fd152, %fd153, %fd151;
	add.s64 	%rd106, %rd105, %rd103;
	ld.global.f64 	%fd155, [%rd106];
	ld.global.f64 	%fd156, [%rd100+24];
	fma.rn.f64 	%fd157, %fd155, %fd156, %fd154;
	add.s64 	%rd107, %rd106, %rd103;
	ld.global.f64 	%fd158, [%rd107];
	ld.global.f64 	%fd159, [%rd100+32];
	fma.rn.f64 	%fd160, %fd158, %fd159, %fd157;
	add.s64 	%rd108, %rd107, %rd103;
	ld.global.f64 	%fd161, [%rd108];
	ld.global.f64 	%fd162, [%rd100+40];
	fma.rn.f64 	%fd163, %fd161, %fd162, %fd160;
	add.s64 	%rd109, %rd108, %rd103;
	ld.global.f64 	%fd164, [%rd109];
	ld.global.f64 	%fd165, [%rd100+48];
	fma.rn.f64 	%fd166, %fd164, %fd165, %fd163;
	add.s64 	%rd111, %rd2, %rd97;
	ld.global.f64 	%fd167, [%rd111];
	fma.rn.f64 	%fd168, %fd166, %fd6, %fd167;
	st.global.f64 	[%rd111], %fd168;
	bra.uni 	$L__BB0_39;
$L__BB0_15:
	setp.eq.s32 	%p3, %r16, 7;
	@%p3 bra 	$L__BB0_32;
	setp.eq.s32 	%p4, %r16, 8;
	@%p4 bra 	$L__BB0_35;
	setp.eq.s32 	%p5, %r16, 9;
	@%p5 bra 	$L__BB0_18;
	bra.uni 	$L__BB0_39;
$L__BB0_18:
	add.s32 	%r29, %r2, 4;
	mad.lo.s32 	%r30, %r29, %r17, %r1;
	add.s32 	%r31, %r3, 4;
	mul.lo.s32 	%r32, %r31, %r17;
	mad.lo.s32 	%r33, %r32, %r18, %r30;
	add.s32 	%r15, %r33, 4;
	mul.wide.s32 	%rd17, %r15, 8;
	add.s64 	%rd18, %rd5, %rd17;
	ld.global.f64 	%fd9, [%rd18];
	setp.ltu.f64 	%p13, %fd9, 0d0000000000000000;
	@%p13 bra 	$L__BB0_38;
	mad.lo.s32 	%r34, %r19, %r3, %r19;
	mul.wide.s32 	%rd19, %r34, 8;
	add.s64 	%rd20, %rd4, %rd19;
	ld.global.f64 	%fd10, [%rd20];
	mul.lo.s32 	%r35, %r18, %r17;
	mad.lo.s32 	%r36, %r35, -3, %r15;
	mul.wide.s32 	%rd21, %r36, 8;
	add.s64 	%rd22, %rd3, %rd21;
	ld.global.f64 	%fd11, [%rd22];
	mul.wide.s32 	%rd23, %r35, 8;
	add.s64 	%rd24, %rd22, %rd23;
	ld.global.f64 	%fd12, [%rd24];
	ld.global.f64 	%fd13, [%rd20+8];
	mul.f64 	%fd14, %fd12, %fd13;
	fma.rn.f64 	%fd15, %fd10, %fd11, %fd14;
	add.s64 	%rd25, %rd24, %rd23;
	ld.global.f64 	%fd16, [%rd25];
	ld.global.f64 	%fd17, [%rd20+16];
	fma.rn.f64 	%fd18, %fd16, %fd17, %fd15;
	add.s64 	%rd26, %rd25, %rd23;
	ld.global.f64 	%fd19, [%rd26];
	ld.global.f64 	%fd20, [%rd20+24];
	fma.rn.f64 	%fd21, %fd19, %fd20, %fd18;
	add.s64 	%rd27, %rd26, %rd23;
	ld.global.f64 	%fd22, [%rd27];
	ld.global.f64 	%fd23, [%rd20+32];
	fma.rn.f64 	%fd24, %fd22, %fd23, %fd21;
	add.s64 	%rd28, %rd27, %rd23;
	ld.global.f64 	%fd25, [%rd28];
	ld.global.f64 	%fd26, [%rd20+40];
	fma.rn.f64 	%fd27, %fd25, %fd26, %fd24;
	add.s64 	%rd29, %rd28, %rd23;
	ld.global.f64 	%fd28, [%rd29];
	ld.global.f64 	%fd29, [%rd20+48];
	fma.rn.f64 	%fd30, %fd28, %fd29, %fd27;
	add.s64 	%rd31, %rd2, %rd17;
	ld.global.f64 	%fd31, [%rd31];
	fma.rn.f64 	%fd32, %fd30, %fd9, %fd31;
	st.global.f64 	[%rd31], %fd32;
	bra.uni 	$L__BB0_39;
$L__BB0_20:
	add.s32 	%r117, %r2, 4;
	mul.lo.s32 	%r4, %r117, %r17;
	add.s32 	%r118, %r3, 4;
	mul.lo.s32 	%r119, %r118, %r17;
	mul.lo.s32 	%r5, %r119, %r18;
	cvt.s64.s32 	%rd237, %r5;
	cvt.s64.s32 	%rd238, %r4;
	cvt.s64.s32 	%rd239, %r1;
	add.s64 	%rd240, %rd238, %rd239;
	add.s64 	%rd6, %rd240, %rd237;
	shl.b64 	%rd241, %rd6, 3;
	add.s64 	%rd242, %rd5, %rd241;
	ld.global.f64 	%fd1, [%rd242+32];
	setp.ltu.f64 	%p21, %fd1, 0d0000000000000000;
	@%p21 bra 	$L__BB0_22;
	add.s32 	%r120, %r1, %r4;
	mad.lo.s32 	%r121, %r19, %r1, %r19;
	mul.wide.s32 	%rd243, %r121, 8;
	add.s64 	%rd244, %rd4, %rd243;
	ld.global.f64 	%fd374, [%rd244];
	add.s64 	%rd246, %rd241, %rd3;
	ld.global.f64 	%fd375, [%rd246+8];
	add.s32 	%r122, %r120, %r5;
	add.s32 	%r123, %r122, 1;
	mul.wide.s32 	%rd247, %r123, 8;
	add.s64 	%rd248, %rd3, %rd247;
	ld.global.f64 	%fd376, [%rd248+8];
	ld.global.f64 	%fd377, [%rd244+8];
	mul.f64 	%fd378, %fd376, %fd377;
	fma.rn.f64 	%fd379, %fd374, %fd375, %fd378;
	ld.global.f64 	%fd380, [%rd248+16];
	ld.global.f64 	%fd381, [%rd244+16];
	fma.rn.f64 	%fd382, %fd380, %fd381, %fd379;
	ld.global.f64 	%fd383, [%rd248+24];
	ld.global.f64 	%fd384, [%rd244+24];
	fma.rn.f64 	%fd385, %fd383, %fd384, %fd382;
	ld.global.f64 	%fd386, [%rd248+32];
	ld.global.f64 	%fd387, [%rd244+32];
	fma.rn.f64 	%fd388, %fd386, %fd387, %fd385;
	ld.global.f64 	%fd389, [%rd248+40];
	ld.global.f64 	%fd390, [%rd244+40];
	fma.rn.f64 	%fd391, %fd389, %fd390, %fd388;
	ld.global.f64 	%fd392, [%rd248+48];
	ld.global.f64 	%fd393, [%rd244+48];
	fma.rn.f64 	%fd394, %fd392, %fd393, %fd391;
	mul.f64 	%fd395, %fd394, %fd1;
	add.s64 	%rd249, %rd2, %rd241;
	st.global.f64 	[%rd249+32], %fd395;
	bra.uni 	$L__BB0_39;
$L__BB0_22:
	add.s32 	%r124, %r1, %r4;
	mad.lo.s32 	%r125, %r19, %r1, %r19;
	mul.wide.s32 	%rd250, %r125, 8;
	add.s64 	%rd251, %rd1, %rd250;
	ld.global.f64 	%fd396, [%rd251];
	add.s64 	%rd253, %rd241, %rd3;
	ld.global.f64 	%fd397, [%rd253+8];
	add.s32 	%r126, %r124, %r5;
	add.s32 	%r127, %r126, 1;
	mul.wide.s32 	%rd254, %r127, 8;
	add.s64 	%rd255, %rd3, %rd254;
	ld.global.f64 	%fd398, [%rd255+8];
	ld.global.f64 	%fd399, [%rd251+8];
	mul.f64 	%fd400, %fd398, %fd399;
	fma.rn.f64 	%fd401, %fd396, %fd397, %fd400;
	ld.global.f64 	%fd402, [%rd255+16];
	ld.global.f64 	%fd403, [%rd251+16];
	fma.rn.f64 	%fd404, %fd402, %fd403, %fd401;
	ld.global.f64 	%fd405, [%rd255+24];
	ld.global.f64 	%fd406, [%rd251+24];
	fma.rn.f64 	%fd407, %fd405, %fd406, %fd404;
	ld.global.f64 	%fd408, [%rd255+32];
	ld.global.f64 	%fd409, [%rd251+32];
	fma.rn.f64 	%fd410, %fd408, %fd409, %fd407;
	ld.global.f64 	%fd411, [%rd255+40];
	ld.global.f64 	%fd412, [%rd251+40];
	fma.rn.f64 	%fd413, %fd411, %fd412, %fd410;
	ld.global.f64 	%fd414, [%rd255+48];
	ld.global.f64 	%fd415, [%rd251+48];
	fma.rn.f64 	%fd416, %fd414, %fd415, %fd413;
	mul.f64 	%fd417, %fd416, %fd1;
	add.s64 	%rd256, %rd2, %rd241;
	st.global.f64 	[%rd256+32], %fd417;
	bra.uni 	$L__BB0_39;
$L__BB0_23:
	mad.lo.s32 	%r115, %r19, %r2, %r19;
	mul.wide.s32 	%rd224, %r115, 8;
	add.s64 	%rd225, %rd1, %rd224;
	ld.global.f64 	%fd351, [%rd225];
	mad.lo.s32 	%r116, %r17, -3, %r6;
	mul.wide.s32 	%rd226, %r116, 8;
	add.s64 	%rd227, %rd3, %rd226;
	ld.global.f64 	%fd352, [%rd227];
	mul.wide.s32 	%rd228, %r17, 8;
	add.s64 	%rd229, %rd227, %rd228;
	ld.global.f64 	%fd353, [%rd229];
	ld.global.f64 	%fd354, [%rd225+8];
	mul.f64 	%fd355, %fd353, %fd354;
	fma.rn.f64 	%fd356, %fd351, %fd352, %fd355;
	add.s64 	%rd230, %rd229, %rd228;
	ld.global.f64 	%fd357, [%rd230];
	ld.global.f64 	%fd358, [%rd225+16];
	fma.rn.f64 	%fd359, %fd357, %fd358, %fd356;
	add.s64 	%rd231, %rd230, %rd228;
	ld.global.f64 	%fd360, [%rd231];
	ld.global.f64 	%fd361, [%rd225+24];
	fma.rn.f64 	%fd362, %fd360, %fd361, %fd359;
	add.s64 	%rd232, %rd231, %rd228;
	ld.global.f64 	%fd363, [%rd232];
	ld.global.f64 	%fd364, [%rd225+32];
	fma.rn.f64 	%fd365, %fd363, %fd364, %fd362;
	add.s64 	%rd233, %rd232, %rd228;
	ld.global.f64 	%fd366, [%rd233];
	ld.global.f64 	%fd367, [%rd225+40];
	fma.rn.f64 	%fd368, %fd366, %fd367, %fd365;
	add.s64 	%rd234, %rd233, %rd228;
	ld.global.f64 	%fd369, [%rd234];
	ld.global.f64 	%fd370, [%rd225+48];
	fma.rn.f64 	%fd371, %fd369, %fd370, %fd368;
	add.s64 	%rd236, %rd2, %rd209;
	ld.global.f64 	%fd372, [%rd236+32];
	fma.rn.f64 	%fd373, %fd371, %fd2, %fd372;
	st.global.f64 	[%rd236+32], %fd373;
	bra.uni 	$L__BB0_39;
$L__BB0_24:
	add.s32 	%r95, %r2, 4;
	mad.lo.s32 	%r96, %r95, %r17, %r1;
	add.s32 	%r97, %r3, 4;
	mul.lo.s32 	%r98, %r97, %r17;
	mad.lo.s32 	%r99, %r98, %r18, %r96;
	add.s32 	%r7, %r99, 4;
	mul.wide.s32 	%rd177, %r7, 8;
	add.s64 	%rd178, %rd5, %rd177;
	ld.global.f64 	%fd3, [%rd178];
	setp.ltu.f64 	%p19, %fd3, 0d0000000000000000;
	@%p19 bra 	$L__BB0_26;
	mad.lo.s32 	%r100, %r19, %r3, %r19;
	mul.wide.s32 	%rd179, %r100, 8;
	add.s64 	%rd180, %rd4, %rd179;
	ld.global.f64 	%fd282, [%rd180];
	mul.lo.s32 	%r101, %r18, %r17;
	mad.lo.s32 	%r102, %r101, -3, %r7;
	mul.wide.s32 	%rd181, %r102, 8;
	add.s64 	%rd182, %rd3, %rd181;
	ld.global.f64 	%fd283, [%rd182];
	mul.wide.s32 	%rd183, %r101, 8;
	add.s64 	%rd184, %rd182, %rd183;
	ld.global.f64 	%fd284, [%rd184];
	ld.global.f64 	%fd285, [%rd180+8];
	mul.f64 	%fd286, %fd284, %fd285;
	fma.rn.f64 	%fd287, %fd282, %fd283, %fd286;
	add.s64 	%rd185, %rd184, %rd183;
	ld.global.f64 	%fd288, [%rd185];
	ld.global.f64 	%fd289, [%rd180+16];
	fma.rn.f64 	%fd290, %fd288, %fd289, %fd287;
	add.s64 	%rd186, %rd185, %rd183;
	ld.global.f64 	%fd291, [%rd186];
	ld.global.f64 	%fd292, [%rd180+24];
	fma.rn.f64 	%fd293, %fd291, %fd292, %fd290;
	add.s64 	%rd187, %rd186, %rd183;
	ld.global.f64 	%fd294, [%rd187];
	ld.global.f64 	%fd295, [%rd180+32];
	fma.rn.f64 	%fd296, %fd294, %fd295, %fd293;
	add.s64 	%rd188, %rd187, %rd183;
	ld.global.f64 	%fd297, [%rd188];
	ld.global.f64 	%fd298, [%rd180+40];
	fma.rn.f64 	%fd299, %fd297, %fd298, %fd296;
	add.s64 	%rd189, %rd188, %rd183;
	ld.global.f64 	%fd300, [%rd189];
	ld.global.f64 	%fd301, [%rd180+48];
	fma.rn.f64 	%fd302, %fd300, %fd301, %fd299;
	add.s64 	%rd191, %rd2, %rd177;
	ld.global.f64 	%fd303, [%rd191];
	fma.rn.f64 	%fd304, %fd302, %fd3, %fd303;
	st.global.f64 	[%rd191], %fd304;
	bra.uni 	$L__BB0_39;
$L__BB0_26:
	mad.lo.s32 	%r103, %r19, %r3, %r19;
	mul.wide.s32 	%rd192, %r103, 8;
	add.s64 	%rd193, %rd1, %rd192;
	ld.global.f64 	%fd305, [%rd193];
	mul.lo.s32 	%r104, %r18, %r17;
	mad.lo.s32 	%r105, %r104, -3, %r7;
	mul.wide.s32 	%rd194, %r105, 8;
	add.s64 	%rd195, %rd3, %rd194;
	ld.global.f64 	%fd306, [%rd195];
	mul.wide.s32 	%rd196, %r104, 8;
	add.s64 	%rd197, %rd195, %rd196;
	ld.global.f64 	%fd307, [%rd197];
	ld.global.f64 	%fd308, [%rd193+8];
	mul.f64 	%fd309, %fd307, %fd308;
	fma.rn.f64 	%fd310, %fd305, %fd306, %fd309;
	add.s64 	%rd198, %rd197, %rd196;
	ld.global.f64 	%fd311, [%rd198];
	ld.global.f64 	%fd312, [%rd193+16];
	fma.rn.f64 	%fd313, %fd311, %fd312, %fd310;
	add.s64 	%rd199, %rd198, %rd196;
	ld.global.f64 	%fd314, [%rd199];
	ld.global.f64 	%fd315, [%rd193+24];
	fma.rn.f64 	%fd316, %fd314, %fd315, %fd313;
	add.s64 	%rd200, %rd199, %rd196;
	ld.global.f64 	%fd317, [%rd200];
	ld.global.f64 	%fd318, [%rd193+32];
	fma.rn.f64 	%fd319, %fd317, %fd318, %fd316;
	add.s64 	%rd201, %rd200, %rd196;
	ld.global.f64 	%fd320, [%rd201];
	ld.global.f64 	%fd321, [%rd193+40];
	fma.rn.f64 	%fd322, %fd320, %fd321, %fd319;
	add.s64 	%rd202, %rd201, %rd196;
	ld.global.f64 	%fd323, [%rd202];
	ld.global.f64 	%fd324, [%rd193+48];
	fma.rn.f64 	%fd325, %fd323, %fd324, %fd322;
	add.s64 	%rd204, %rd2, %rd177;
	ld.global.f64 	%fd326, [%rd204];
	fma.rn.f64 	%fd327, %fd325, %fd3, %fd326;
	st.global.f64 	[%rd204], %fd327;
	bra.uni 	$L__BB0_39;
$L__BB0_27:
	add.s32 	%r91, %r1, %r8;
	mad.lo.s32 	%r92, %r19, %r1, %r19;
	mul.wide.s32 	%rd170, %r92, 8;
	add.s64 	%rd171, %rd1, %rd170;
	ld.global.f64 	%fd260, [%rd171];
	add.s64 	%rd173, %rd161, %rd3;
	ld.global.f64 	%fd261, [%rd173+8];
	add.s32 	%r93, %r91, %r9;
	add.s32 	%r94, %r93, 1;
	mul.wide.s32 	%rd174, %r94, 8;
	add.s64 	%rd175, %rd3, %rd174;
	ld.global.f64 	%fd262, [%rd175+8];
	ld.global.f64 	%fd263, [%rd171+8];
	mul.f64 	%fd264, %fd262, %fd263;
	fma.rn.f64 	%fd265, %fd260, %fd261, %fd264;
	ld.global.f64 	%fd266, [%rd175+16];
	ld.global.f64 	%fd267, [%rd171+16];
	fma.rn.f64 	%fd268, %fd266, %fd267, %fd265;
	ld.global.f64 	%fd269, [%rd175+24];
	ld.global.f64 	%fd270, [%rd171+24];
	fma.rn.f64 	%fd271, %fd269, %fd270, %fd268;
	ld.global.f64 	%fd272, [%rd175+32];
	ld.global.f64 	%fd273, [%rd171+32];
	fma.rn.f64 	%fd274, %fd272, %fd273, %fd271;
	ld.global.f64 	%fd275, [%rd175+40];
	ld.global.f64 	%fd276, [%rd171+40];
	fma.rn.f64 	%fd277, %fd275, %fd276, %fd274;
	ld.global.f64 	%fd278, [%rd175+48];
	ld.global.f64 	%fd279, [%rd171+48];
	fma.rn.f64 	%fd280, %fd278, %fd279, %fd277;
	mul.f64 	%fd281, %fd280, %fd4;
	add.s64 	%rd176, %rd2, %rd161;
	st.global.f64 	[%rd176+32], %fd281;
	bra.uni 	$L__BB0_39;
$L__BB0_28:
	add.s32 	%r73, %r2, 4;
	mul.lo.s32 	%r74, %r73, %r17;
	add.s32 	%r75, %r1, %r74;
	add.s32 	%r76, %r3, 4;
	mul.lo.s32 	%r77, %r76, %r17;
	mul.lo.s32 	%r78, %r77, %r18;
	add.s32 	%r79, %r75, %r78;
	add.s32 	%r10, %r79, 4;
	cvt.s64.s32 	%rd125, %r78;
	cvt.s64.s32 	%rd126, %r74;
	cvt.s64.s32 	%rd127, %r1;
	add.s64 	%rd128, %rd126, %rd127;
	add.s64 	%rd9, %rd128, %rd125;
	shl.b64 	%rd129, %rd9, 3;
	add.s64 	%rd130, %rd5, %rd129;
	ld.global.f64 	%fd5, [%rd130+32];
	setp.ltu.f64 	%p17, %fd5, 0d0000000000000000;
	@%p17 bra 	$L__BB0_30;
	mad.lo.s32 	%r80, %r19, %r2, %r19;
	mul.wide.s32 	%rd131, %r80, 8;
	add.s64 	%rd132, %rd4, %rd131;
	ld.global.f64 	%fd192, [%rd132];
	mad.lo.s32 	%r81, %r17, -3, %r10;
	mul.wide.s32 	%rd133, %r81, 8;
	add.s64 	%rd134, %rd3, %rd133;
	ld.global.f64 	%fd193, [%rd134];
	mul.wide.s32 	%rd135, %r17, 8;
	add.s64 	%rd136, %rd134, %rd135;
	ld.global.f64 	%fd194, [%rd136];
	ld.global.f64 	%fd195, [%rd132+8];
	mul.f64 	%fd196, %fd194, %fd195;
	fma.rn.f64 	%fd197, %fd192, %fd193, %fd196;
	add.s64 	%rd137, %rd136, %rd135;
	ld.global.f64 	%fd198, [%rd137];
	ld.global.f64 	%fd199, [%rd132+16];
	fma.rn.f64 	%fd200, %fd198, %fd199, %fd197;
	add.s64 	%rd138, %rd137, %rd135;
	ld.global.f64 	%fd201, [%rd138];
	ld.global.f64 	%fd202, [%rd132+24];
	fma.rn.f64 	%fd203, %fd201, %fd202, %fd200;
	add.s64 	%rd139, %rd138, %rd135;
	ld.global.f64 	%fd204, [%rd139];
	ld.global.f64 	%fd205, [%rd132+32];
	fma.rn.f64 	%fd206, %fd204, %fd205, %fd203;
	add.s64 	%rd140, %rd139, %rd135;
	ld.global.f64 	%fd207, [%rd140];
	ld.global.f64 	%fd208, [%rd132+40];
	fma.rn.f64 	%fd209, %fd207, %fd208, %fd206;
	add.s64 	%rd141, %rd140, %rd135;
	ld.global.f64 	%fd210, [%rd141];
	ld.global.f64 	%fd211, [%rd132+48];
	fma.rn.f64 	%fd212, %fd210, %fd211, %fd209;
	add.s64 	%rd143, %rd2, %rd129;
	ld.global.f64 	%fd213, [%rd143+32];
	fma.rn.f64 	%fd214, %fd212, %fd5, %fd213;
	st.global.f64 	[%rd143+32], %fd214;
	bra.uni 	$L__BB0_39;
$L__BB0_30:
	mad.lo.s32 	%r82, %r19, %r2, %r19;
	mul.wide.s32 	%rd144, %r82, 8;
	add.s64 	%rd145, %rd1, %rd144;
	ld.global.f64 	%fd215, [%rd145];
	mad.lo.s32 	%r83, %r17, -3, %r10;
	mul.wide.s32 	%rd146, %r83, 8;
	add.s64 	%rd147, %rd3, %rd146;
	ld.global.f64 	%fd216, [%rd147];
	mul.wide.s32 	%rd148, %r17, 8;
	add.s64 	%rd149, %rd147, %rd148;
	ld.global.f64 	%fd217, [%rd149];
	ld.global.f64 	%fd218, [%rd145+8];
	mul.f64 	%fd219, %fd217, %fd218;
	fma.rn.f64 	%fd220, %fd215, %fd216, %fd219;
	add.s64 	%rd150, %rd149, %rd148;
	ld.global.f64 	%fd221, [%rd150];
	ld.global.f64 	%fd222, [%rd145+16];
	fma.rn.f64 	%fd223, %fd221, %fd222, %fd220;
	add.s64 	%rd151, %rd150, %rd148;
	ld.global.f64 	%fd224, [%rd151];
	ld.global.f64 	%fd225, [%rd145+24];
	fma.rn.f64 	%fd226, %fd224, %fd225, %fd223;
	add.s64 	%rd152, %rd151, %rd148;
	ld.global.f64 	%fd227, [%rd152];
	ld.global.f64 	%fd228, [%rd145+32];
	fma.rn.f64 	%fd229, %fd227, %fd228, %fd226;
	add.s64 	%rd153, %rd152, %rd148;
	ld.global.f64 	%fd230, [%rd153];
	ld.global.f64 	%fd231, [%rd145+40];
	fma.rn.f64 	%fd232, %fd230, %fd231, %fd229;
	add.s64 	%rd154, %rd153, %rd148;
	ld.global.f64 	%fd233, [%rd154];
	ld.global.f64 	%fd234, [%rd145+48];
	fma.rn.f64 	%fd235, %fd233, %fd234, %fd232;
	add.s64 	%rd156, %rd2, %rd129;
	ld.global.f64 	%fd236, [%rd156+32];
	fma.rn.f64 	%fd237, %fd235, %fd5, %fd236;
	st.global.f64 	[%rd156+32], %fd237;
	bra.uni 	$L__BB0_39;
$L__BB0_31:
	mad.lo.s32 	%r70, %r19, %r3, %r19;
	mul.wide.s32 	%rd112, %r70, 8;
	add.s64 	%rd113, %rd1, %rd112;
	ld.global.f64 	%fd169, [%rd113];
	mul.lo.s32 	%r71, %r18, %r17;
	mad.lo.s32 	%r72, %r71, -3, %r11;
	mul.wide.s32 	%rd114, %r72, 8;
	add.s64 	%rd115, %rd3, %rd114;
	ld.global.f64 	%fd170, [%rd115];
	mul.wide.s32 	%rd116, %r71, 8;
	add.s64 	%rd117, %rd115, %rd116;
	ld.global.f64 	%fd171, [%rd117];
	ld.global.f64 	%fd172, [%rd113+8];
	mul.f64 	%fd173, %fd171, %fd172;
	fma.rn.f64 	%fd174, %fd169, %fd170, %fd173;
	add.s64 	%rd118, %rd117, %rd116;
	ld.global.f64 	%fd175, [%rd118];
	ld.global.f64 	%fd176, [%rd113+16];
	fma.rn.f64 	%fd177, %fd175, %fd176, %fd174;
	add.s64 	%rd119, %rd118, %rd116;
	ld.global.f64 	%fd178, [%rd119];
	ld.global.f64 	%fd179, [%rd113+24];
	fma.rn.f64 	%fd180, %fd178, %fd179, %fd177;
	add.s64 	%rd120, %rd119, %rd116;
	ld.global.f64 	%fd181, [%rd120];
	ld.global.f64 	%fd182, [%rd113+32];
	fma.rn.f64 	%fd183, %fd181, %fd182, %fd180;
	add.s64 	%rd121, %rd120, %rd116;
	ld.global.f64 	%fd184, [%rd121];
	ld.global.f64 	%fd185, [%rd113+40];
	fma.rn.f64 	%fd186, %fd184, %fd185, %fd183;
	add.s64 	%rd122, %rd121, %rd116;
	ld.global.f64 	%fd187, [%rd122];
	ld.global.f64 	%fd188, [%rd113+48];
	fma.rn.f64 	%fd189, %fd187, %fd188, %fd186;
	add.s64 	%rd124, %rd2, %rd97;
	ld.global.f64 	%fd190, [%rd124];
	fma.rn.f64 	%fd191, %fd189, %fd6, %fd190;
	st.global.f64 	[%rd124], %fd191;
	bra.uni 	$L__BB0_39;
$L__BB0_32:
	add.s32 	%r51, %r2, 4;
	mul.lo.s32 	%r12, %r51, %r17;
	add.s32 	%r52, %r3, 4;
	mul.lo.s32 	%r53, %r52, %r17;
	mul.lo.s32 	%r13, %r53, %r18;
	cvt.s64.s32 	%rd77, %r13;
	cvt.s64.s32 	%rd78, %r12;
	cvt.s64.s32 	%rd79, %r1;
	add.s64 	%rd80, %rd78, %rd79;
	add.s64 	%rd10, %rd80, %rd77;
	shl.b64 	%rd81, %rd10, 3;
	add.s64 	%rd82, %rd5, %rd81;
	ld.global.f64 	%fd7, [%rd82+32];
	setp.ltu.f64 	%p15, %fd7, 0d0000000000000000;
	@%p15 bra 	$L__BB0_34;
	add.s32 	%r54, %r1, %r12;
	mad.lo.s32 	%r55, %r19, %r1, %r19;
	mul.wide.s32 	%rd83, %r55, 8;
	add.s64 	%rd84, %rd4, %rd83;
	ld.global.f64 	%fd102, [%rd84];
	add.s64 	%rd86, %rd81, %rd3;
	ld.global.f64 	%fd103, [%rd86+8];
	add.s32 	%r56, %r54, %r13;
	add.s32 	%r57, %r56, 1;
	mul.wide.s32 	%rd87, %r57, 8;
	add.s64 	%rd88, %rd3, %rd87;
	ld.global.f64 	%fd104, [%rd88+8];
	ld.global.f64 	%fd105, [%rd84+8];
	mul.f64 	%fd106, %fd104, %fd105;
	fma.rn.f64 	%fd107, %fd102, %fd103, %fd106;
	ld.global.f64 	%fd108, [%rd88+16];
	ld.global.f64 	%fd109, [%rd84+16];
	fma.rn.f64 	%fd110, %fd108, %fd109, %fd107;
	ld.global.f64 	%fd111, [%rd88+24];
	ld.global.f64 	%fd112, [%rd84+24];
	fma.rn.f64 	%fd113, %fd111, %fd112, %fd110;
	ld.global.f64 	%fd114, [%rd88+32];
	ld.global.f64 	%fd115, [%rd84+32];
	fma.rn.f64 	%fd116, %fd114, %fd115, %fd113;
	ld.global.f64 	%fd117, [%rd88+40];
	ld.global.f64 	%fd118, [%rd84+40];
	fma.rn.f64 	%fd119, %fd117, %fd118, %fd116;
	ld.global.f64 	%fd120, [%rd88+48];
	ld.global.f64 	%fd121, [%rd84+48];
	fma.rn.f64 	%fd122, %fd120, %fd121, %fd119;
	mul.f64 	%fd123, %fd122, %fd7;
	add.s64 	%rd89, %rd2, %rd81;
	st.global.f64 	[%rd89+32], %fd123;
	bra.uni 	$L__BB0_39;
$L__BB0_34:
	add.s32 	%r58, %r1, %r12;
	mad.lo.s32 	%r59, %r19, %r1, %r19;
	mul.wide.s32 	%rd90, %r59, 8;
	add.s64 	%rd91, %rd1, %rd90;
	ld.global.f64 	%fd124, [%rd91];
	add.s64 	%rd93, %rd81, %rd3;
	ld.global.f64 	%fd125, [%rd93+8];
	add.s32 	%r60, %r58, %r13;
	add.s32 	%r61, %r60, 1;
	mul.wide.s32 	%rd94, %r61, 8;
	add.s64 	%rd95, %rd3, %rd94;
	ld.global.f64 	%fd126, [%rd95+8];
	ld.global.f64 	%fd127, [%rd91+8];
	mul.f64 	%fd128, %fd126, %fd127;
	fma.rn.f64 	%fd129, %fd124, %fd125, %fd128;
	ld.global.f64 	%fd130, [%rd95+16];
	ld.global.f64 	%fd131, [%rd91+16];
	fma.rn.f64 	%fd132, %fd130, %fd131, %fd129;
	ld.global.f64 	%fd133, [%rd95+24];
	ld.global.f64 	%fd134, [%rd91+24];
	fma.rn.f64 	%fd135, %fd133, %fd134, %fd132;
	ld.global.f64 	%fd136, [%rd95+32];
	ld.global.f64 	%fd137, [%rd91+32];
	fma.rn.f64 	%fd138, %fd136, %fd137, %fd135;
	ld.global.f64 	%fd139, [%rd95+40];
	ld.global.f64 	%fd140, [%rd91+40];
	fma.rn.f64 	%fd141, %fd139, %fd140, %fd138;
	ld.global.f64 	%fd142, [%rd95+48];
	ld.global.f64 	%fd143, [%rd91+48];
	fma.rn.f64 	%fd144, %fd142, %fd143, %fd141;
	mul.f64 	%fd145, %fd144, %fd7;
	add.s64 	%rd96, %rd2, %rd81;
	st.global.f64 	[%rd96+32], %fd145;
	bra.uni 	$L__BB0_39;
$L__BB0_35:
	add.s32 	%r40, %r2, 4;
	mul.lo.s32 	%r41, %r40, %r17;
	add.s32 	%r42, %r1, %r41;
	add.s32 	%r43, %r3, 4;
	mul.lo.s32 	%r44, %r43, %r17;
	mul.lo.s32 	%r45, %r44, %r18;
	add.s32 	%r46, %r42, %r45;
	add.s32 	%r14, %r46, 4;
	cvt.s64.s32 	%rd45, %r45;
	cvt.s64.s32 	%rd46, %r41;
	cvt.s64.s32 	%rd47, %r1;
	add.s64 	%rd48, %rd46, %rd47;
	add.s64 	%rd11, %rd48, %rd45;
	shl.b64 	%rd49, %rd11, 3;
	add.s64 	%rd50, %rd5, %rd49;
	ld.global.f64 	%fd8, [%rd50+32];
	setp.ltu.f64 	%p14, %fd8, 0d0000000000000000;
	@%p14 bra 	$L__BB0_37;
	mad.lo.s32 	%r47, %r19, %r2, %r19;
	mul.wide.s32 	%rd51, %r47, 8;
	add.s64 	%rd52, %rd4, %rd51;
	ld.global.f64 	%fd56, [%rd52];
	mad.lo.s32 	%r48, %r17, -3, %r14;
	mul.wide.s32 	%rd53, %r48, 8;
	add.s64 	%rd54, %rd3, %rd53;
	ld.global.f64 	%fd57, [%rd54];
	mul.wide.s32 	%rd55, %r17, 8;
	add.s64 	%rd56, %rd54, %rd55;
	ld.global.f64 	%fd58, [%rd56];
	ld.global.f64 	%fd59, [%rd52+8];
	mul.f64 	%fd60, %fd58, %fd59;
	fma.rn.f64 	%fd61, %fd56, %fd57, %fd60;
	add.s64 	%rd57, %rd56, %rd55;
	ld.global.f64 	%fd62, [%rd57];
	ld.global.f64 	%fd63, [%rd52+16];
	fma.rn.f64 	%fd64, %fd62, %fd63, %fd61;
	add.s64 	%rd58, %rd57, %rd55;
	ld.global.f64 	%fd65, [%rd58];
	ld.global.f64 	%fd66, [%rd52+24];
	fma.rn.f64 	%fd67, %fd65, %fd66, %fd64;
	add.s64 	%rd59, %rd58, %rd55;
	ld.global.f64 	%fd68, [%rd59];
	ld.global.f64 	%fd69, [%rd52+32];
	fma.rn.f64 	%fd70, %fd68, %fd69, %fd67;
	add.s64 	%rd60, %rd59, %rd55;
	ld.global.f64 	%fd71, [%rd60];
	ld.global.f64 	%fd72, [%rd52+40];
	fma.rn.f64 	%fd73, %fd71, %fd72, %fd70;
	add.s64 	%rd61, %rd60, %rd55;
	ld.global.f64 	%fd74, [%rd61];
	ld.global.f64 	%fd75, [%rd52+48];
	fma.rn.f64 	%fd76, %fd74, %fd75, %fd73;
	add.s64 	%rd63, %rd2, %rd49;
	ld.global.f64 	%fd77, [%rd63+32];
	fma.rn.f64 	%fd78, %fd76, %fd8, %fd77;
	st.global.f64 	[%rd63+32], %fd78;
	bra.uni 	$L__BB0_39;
$L__BB0_37:
	mad.lo.s32 	%r49, %r19, %r2, %r19;
	mul.wide.s32 	%rd64, %r49, 8;
	add.s64 	%rd65, %rd1, %rd64;
	ld.global.f64 	%fd79, [%rd65];
	mad.lo.s32 	%r50, %r17, -3, %r14;
	mul.wide.s32 	%rd66, %r50, 8;
	add.s64 	%rd67, %rd3, %rd66;
	ld.global.f64 	%fd80, [%rd67];
	mul.wide.s32 	%rd68, %r17, 8;
	add.s64 	%rd69, %rd67, %rd68;
	ld.global.f64 	%fd81, [%rd69];
	ld.global.f64 	%fd82, [%rd65+8];
	mul.f64 	%fd83, %fd81, %fd82;
	fma.rn.f64 	%fd84, %fd79, %fd80, %fd83;
	add.s64 	%rd70, %rd69, %rd68;
	ld.global.f64 	%fd85, [%rd70];
	ld.global.f64 	%fd86, [%rd65+16];
	fma.rn.f64 	%fd87, %fd85, %fd86, %fd84;
	add.s64 	%rd71, %rd70, %rd68;
	ld.global.f64 	%fd88, [%rd71];
	ld.global.f64 	%fd89, [%rd65+24];
	fma.rn.f64 	%fd90, %fd88, %fd89, %fd87;
	add.s64 	%rd72, %rd71, %rd68;
	ld.global.f64 	%fd91, [%rd72];
	ld.global.f64 	%fd92, [%rd65+32];
	fma.rn.f64 	%fd93, %fd91, %fd92, %fd90;
	add.s64 	%rd73, %rd72, %rd68;
	ld.global.f64 	%fd94, [%rd73];
	ld.global.f64 	%fd95, [%rd65+40];
	fma.rn.f64 	%fd96, %fd94, %fd95, %fd93;
	add.s64 	%rd74, %rd73, %rd68;
	ld.global.f64 	%fd97, [%rd74];
	ld.global.f64 	%fd98, [%rd65+48];
	fma.rn.f64 	%fd99, %fd97, %fd98, %fd96;
	add.s64 	%rd76, %rd2, %rd49;
	ld.global.f64 	%fd100, [%rd76+32];
	fma.rn.f64 	%fd101, %fd99, %fd8, %fd100;
	st.global.f64 	[%rd76+32], %fd101;
	bra.uni 	$L__BB0_39;
$L__BB0_38:
	mad.lo.s32 	%r37, %r19, %r3, %r19;
	mul.wide.s32 	%rd32, %r37, 8;
	add.s64 	%rd33, %rd1, %rd32;
	ld.global.f64 	%fd33, [%rd33];
	mul.lo.s32 	%r38, %r18, %r17;
	mad.lo.s32 	%r39, %r38, -3, %r15;
	mul.wide.s32 	%rd34, %r39, 8;
	add.s64 	%rd35, %rd3, %rd34;
	ld.global.f64 	%fd34, [%rd35];
	mul.wide.s32 	%rd36, %r38, 8;
	add.s64 	%rd37, %rd35, %rd36;
	ld.global.f64 	%fd35, [%rd37];
	ld.global.f64 	%fd36, [%rd33+8];
	mul.f64 	%fd37, %fd35, %fd36;
	fma.rn.f64 	%fd38, %fd33, %fd34, %fd37;
	add.s64 	%rd38, %rd37, %rd36;
	ld.global.f64 	%fd39, [%rd38];
	ld.global.f64 	%fd40, [%rd33+16];
	fma.rn.f64 	%fd41, %fd39, %fd40, %fd38;
	add.s64 	%rd39, %rd38, %rd36;
	ld.global.f64 	%fd42, [%rd39];
	ld.global.f64 	%fd43, [%rd33+24];
	fma.rn.f64 	%fd44, %fd42, %fd43, %fd41;
	add.s64 	%rd40, %rd39, %rd36;
	ld.global.f64 	%fd45, [%rd40];
	ld.global.f64 	%fd46, [%rd33+32];
	fma.rn.f64 	%fd47, %fd45, %fd46, %fd44;
	add.s64 	%rd41, %rd40, %rd36;
	ld.global.f64 	%fd48, [%rd41];
	ld.global.f64 	%fd49, [%rd33+40];
	fma.rn.f64 	%fd50, %fd48, %fd49, %fd47;
	add.s64 	%rd42, %rd41, %rd36;
	ld.global.f64 	%fd51, [%rd42];
	ld.global.f64 	%fd52, [%rd33+48];
	fma.rn.f64 	%fd53, %fd51, %fd52, %fd50;
	add.s64 	%rd44, %rd2, %rd17;
	ld.global.f64 	%fd54, [%rd44];
	fma.rn.f64 	%fd55, %fd53, %fd9, %fd54;
	st.global.f64 	[%rd44], %fd55;
$L__BB0_39:
	ret;

}


// ===== COMPILED SASS (sm_100) =====

	.target	sm_100

	.elftype	@"ET_EXEC"


//--------------------- .note.nv.tkinfo           --------------------------
	.section	.note.nv.tkinfo,"",@"SHT_NOTE"
	.sectionflags	@"SHF_NOTE_NV_TKINFO"
	.tkinfo
        /*0018*/ 	.word	0x00000002
        /*0030*/ 	.string	""
        /*0030*/ 	.string	"ptxas"
        /*0030*/ 	.string	"Cuda compilation tools, release 13.0, V13.0.88"
        /*0030*/ 	.string	"Build cuda_13.0.r13.0/compiler.36424714_0"
        /*0030*/ 	.string	"-arch sm_100 -m 64 "



//--------------------- .note.nv.cuinfo           --------------------------
	.section	.note.nv.cuinfo,"",@"SHT_NOTE"
	.sectionflags	@"SHF_NOTE_NV_CUINFO"
        /*0018*/ 	.short	0x0002
        /*001a*/ 	.short	0x0064
        /*001c*/ 	.short	0x0082
	.zero		2


//--------------------- .nv.info                  --------------------------
	.section	.nv.info,"",@"SHT_CUDA_INFO"
	.align	4


	//----- nvinfo : EIATTR_REGCOUNT
	.align		4
        /*0000*/ 	.byte	0x04, 0x2f
        /*0002*/ 	.short	(.L_1 - .L_0)
	.align		4
.L_0:
        /*0004*/ 	.word	index@(nonlinear_upwind_kernel)
        /*0008*/ 	.word	0x00000020


	//----- nvinfo : EIATTR_FRAME_SIZE
	.align		4
.L_1:
        /*000c*/ 	.byte	0x04, 0x11
        /*000e*/ 	.short	(.L_3 - .L_2)
	.align		4
.L_2:
        /*0010*/ 	.word	index@(nonlinear_upwind_kernel)
        /*0014*/ 	.word	0x00000000


	//----- nvinfo : EIATTR_MIN_STACK_SIZE
	.align		4
.L_3:
        /*0018*/ 	.byte	0x04, 0x12
        /*001a*/ 	.short	(.L_5 - .L_4)
	.align		4
.L_4:
        /*001c*/ 	.word	index@(nonlinear_upwind_kernel)
        /*0020*/ 	.word	0x00000000
.L_5:


//--------------------- .nv.compat                --------------------------
	.section	.nv.compat,"",@"SHT_CUDA_COMPAT_INFO"
	.align	4
        /*0000*/ 	.byte	0x02, 0x09, 0x00, 0x00, 0x02, 0x02, 0x01, 0x00, 0x02, 0x05, 0x05, 0x00, 0x03, 0x07, 0x01, 0x01
        /*0010*/ 	.byte	0x02, 0x03, 0x00, 0x00, 0x02, 0x06, 0x01, 0x00, 0x04, 0x0b, 0x08, 0x00, 0x01, 0x00, 0x00, 0x00
        /*0020*/ 	.byte	0x00, 0x00, 0x00, 0x00


//--------------------- .nv.info.nonlinear_upwind_kernel --------------------------
	.section	.nv.info.nonlinear_upwind_kernel,"",@"SHT_CUDA_INFO"
	.sectionflags	@""
	.align	4


	//----- nvinfo : EIATTR_CUDA_API_VERSION
	.align		4
        /*0000*/ 	.byte	0x04, 0x37
        /*0002*/ 	.short	(.L_7 - .L_6)
.L_6:
        /*0004*/ 	.word	0x00000082


	//----- nvinfo : EIATTR_KPARAM_INFO
	.align		4
.L_7:
        /*0008*/ 	.byte	0x04, 0x17
        /*000a*/ 	.short	(.L_9 - .L_8)
.L_8:
        /*000c*/ 	.word	0x00000000
        /*0010*/ 	.short	0x000a
        /*0012*/ 	.short	0x0038
        /*0014*/ 	.byte	0x00, 0xf5, 0x21, 0x00


	//----- nvinfo : EIATTR_KPARAM_INFO
	.align		4
.L_9:
        /*0018*/ 	.byte	0x04, 0x17
        /*001a*/ 	.short	(.L_11 - .L_10)
.L_10:
        /*001c*/ 	.word	0x00000000
        /*0020*/ 	.short	0x0009
        /*0022*/ 	.short	0x0030
        /*0024*/ 	.byte	0x00, 0xf5, 0x21, 0x00


	//----- nvinfo : EIATTR_KPARAM_INFO
	.align		4
.L_11:
        /*0028*/ 	.byte	0x04, 0x17
        /*002a*/ 	.short	(.L_13 - .L_12)
.L_12:
        /*002c*/ 	.word	0x00000000
        /*0030*/ 	.short	0x0008
        /*0032*/ 	.short	0x0028
        /*0034*/ 	.byte	0x00, 0xf5, 0x21, 0x00


	//----- nvinfo : EIATTR_KPARAM_INFO
	.align		4
.L_13:
        /*0038*/ 	.byte	0x04, 0x17
        /*003a*/ 	.short	(.L_15 - .L_14)
.L_14:
        /*003c*/ 	.word	0x00000000
        /*0040*/ 	.short	0x0007
        /*0042*/ 	.short	0x0020
        /*0044*/ 	.byte	0x00, 0xf5, 0x21, 0x00


	//----- nvinfo : EIATTR_KPARAM_INFO
	.align		4
.L_15:
        /*0048*/ 	.byte	0x04, 0x17
        /*004a*/ 	.short	(.L_17 - .L_16)
.L_16:
        /*004c*/ 	.word	0x00000000
        /*0050*/ 	.short	0x0006
        /*0052*/ 	.short	0x0018
        /*0054*/ 	.byte	0x00, 0xf5, 0x21, 0x00


	//----- nvinfo : EIATTR_KPARAM_INFO
	.align		4
.L_17:
        /*0058*/ 	.byte	0x04, 0x17
        /*005a*/ 	.short	(.L_19 - .L_18)
.L_18:
        /*005c*/ 	.word	0x00000000
        /*0060*/ 	.short	0x0005
        /*0062*/ 	.short	0x0014
        /*0064*/ 	.byte	0x00, 0xf0, 0x11, 0x00


	//----- nvinfo : EIATTR_KPARAM_INFO
	.align		4
.L_19:
        /*0068*/ 	.byte	0x04, 0x17
        /*006a*/ 	.short	(.L_21 - .L_20)
.L_20:
        /*006c*/ 	.word	0x00000000
        /*0070*/ 	.short	0x0004
        /*0072*/ 	.short	0x0010
        /*0074*/ 	.byte	0x00, 0xf0, 0x11, 0x00


	//----- nvinfo : EIATTR_KPARAM_INFO
	.align		4
.L_21:
        /*0078*/ 	.byte	0x04, 0x17
        /*007a*/ 	.short	(.L_23 - .L_22)
.L_22:
        /*007c*/ 	.word	0x00000000
        /*0080*/ 	.short	0x0003
        /*0082*/ 	.short	0x000c
        /*0084*/ 	.byte	0x00, 0xf0, 0x11, 0x00


	//----- nvinfo : EIATTR_KPARAM_INFO
	.align		4
.L_23:
        /*0088*/ 	.byte	0x04, 0x17
        /*008a*/ 	.short	(.L_25 - .L_24)
.L_24:
        /*008c*/ 	.word	0x00000000
        /*0090*/ 	.short	0x0002
        /*0092*/ 	.short	0x0008
        /*0094*/ 	.byte	0x00, 0xf0, 0x11, 0x00


	//----- nvinfo : EIATTR_KPARAM_INFO
	.align		4
.L_25:
        /*0098*/ 	.byte	0x04, 0x17
        /*009a*/ 	.short	(.L_27 - .L_26)
.L_26:
        /*009c*/ 	.word	0x00000000
        /*00a0*/ 	.short	0x0001
        /*00a2*/ 	.short	0x0004
        /*00a4*/ 	.byte	0x00, 0xf0, 0x11, 0x00


	//----- nvinfo : EIATTR_KPARAM_INFO
	.align		4
.L_27:
        /*00a8*/ 	.byte	0x04, 0x17
        /*00aa*/ 	.short	(.L_29 - .L_28)
.L_28:
        /*00ac*/ 	.word	0x00000000
        /*00b0*/ 	.short	0x0000
        /*00b2*/ 	.short	0x0000
        /*00b4*/ 	.byte	0x00, 0xf0, 0x11, 0x00


	//----- nvinfo : EIATTR_SPARSE_MMA_MASK
	.align		4
.L_29:
        /*00b8*/ 	.byte	0x03, 0x50
        /*00ba*/ 	.short	0x0000


	//----- nvinfo : EIATTR_MAXREG_COUNT
	.align		4
        /*00bc*/ 	.byte	0x03, 0x1b
        /*00be*/ 	.short	0x00ff


	//----- nvinfo : EIATTR_MERCURY_ISA_VERSION
	.align		4
        /*00c0*/ 	.byte	0x03, 0x5f
        /*00c2*/ 	.short	0x0101


	//----- nvinfo : EIATTR_VRC_CTA_INIT_COUNT
	.align		4
        /*00c4*/ 	.byte	0x02, 0x4a
	.zero		1
	.zero		1


	//----- nvinfo : EIATTR_EXIT_INSTR_OFFSETS
	.align		4
        /*00c8*/ 	.byte	0x04, 0x1c
        /*00ca*/ 	.short	(.L_31 - .L_30)


	//   ....[0]....
.L_30:
        /*00cc*/ 	.word	0x00000570


	//   ....[1]....
        /*00d0*/ 	.word	0x00000800


	//   ....[2]....
        /*00d4*/ 	.word	0x00000ba0


	//   ....[3]....
        /*00d8*/ 	.word	0x00000e00


	//   ....[4]....
        /*00dc*/ 	.word	0x00001200


	//   ....[5]....
        /*00e0*/ 	.word	0x00001460


	//   ....[6]....
        /*00e4*/ 	.word	0x000017c0


	//   ....[7]....
        /*00e8*/ 	.word	0x00001a50


	//   ....[8]....
        /*00ec*/ 	.word	0x00001e30


	//   ....[9]....
        /*00f0*/ 	.word	0x000020c0


	//   ....[10]....
        /*00f4*/ 	.word	0x000024b0


	//   ....[11]....
        /*00f8*/ 	.word	0x00002740


	//   ....[12]....
        /*00fc*/ 	.word	0x00002b00


	//   ....[13]....
        /*0100*/ 	.word	0x00002d90


	//   ....[14]....
        /*0104*/ 	.word	0x00003130


	//   ....[15]....
        /*0108*/ 	.word	0x00003390


	//   ....[16]....
        /*010c*/ 	.word	0x00003780


	//   ....[17]....
        /*0110*/ 	.word	0x00003a10


	//----- nvinfo : EIATTR_INDIRECT_BRANCH_TARGETS
	.align		4
.L_31:
        /*0114*/ 	.byte	0x04, 0x34
        /*0116*/ 	.short	(.L_33 - .L_32)


	//   ....[0]....
.L_32:
        /*0118*/ 	.word	.L_x_13@srel
        /*011c*/ 	.short	0x0
        /*011e*/ 	.short	0x0
        /*0120*/ 	.word	0x3
        /*0124*/ 	.word	.L_x_14@srel
        /*0128*/ 	.word	.L_x_15@srel
        /*012c*/ 	.word	.L_x_16@srel


	//   ....[1]....
        /*0130*/ 	.word	.L_x_17@srel
        /*0134*/ 	.short	0x0
        /*0136*/ 	.short	0x0
        /*0138*/ 	.word	0x3
        /*013c*/ 	.word	.L_x_18@srel
        /*0140*/ 	.word	.L_x_19@srel
        /*0144*/ 	.word	.L_x_16@srel


	//   ....[2]....
        /*0148*/ 	.word	.L_x_21@srel
        /*014c*/ 	.short	0x0
        /*014e*/ 	.short	0x0
        /*0150*/ 	.word	0x3
        /*0154*/ 	.word	.L_x_22@srel
        /*0158*/ 	.word	.L_x_23@srel
        /*015c*/ 	.word	.L_x_16@srel


	//   ....[3]....
        /*0160*/ 	.word	.L_x_25@srel
        /*0164*/ 	.short	0x0
        /*0166*/ 	.short	0x0
        /*0168*/ 	.word	0x4
        /*016c*/ 	.word	.L_x_26@srel
        /*0170*/ 	.word	.L_x_27@srel
        /*0174*/ 	.word	.L_x_28@srel
        /*0178*/ 	.word	.L_x_16@srel


	//----- nvinfo : EIATTR_CRS_STACK_SIZE
	.align		4
.L_33:
        /*017c*/ 	.byte	0x04, 0x1e
        /*017e*/ 	.short	(.L_35 - .L_34)
.L_34:
        /*0180*/ 	.word	0x00000000


	//----- nvinfo : EIATTR_CBANK_PARAM_SIZE
	.align		4
.L_35:
        /*0184*/ 	.byte	0x03, 0x19
        /*0186*/ 	.short	0x0040


	//----- nvinfo : EIATTR_PARAM_CBANK
	.align		4
        /*0188*/ 	.byte	0x04, 0x0a
        /*018a*/ 	.short	(.L_37 - .L_36)
	.align		4
.L_36:
        /*018c*/ 	.word	index@(.nv.constant0.nonlinear_upwind_kernel)
        /*0190*/ 	.short	0x0380
        /*0192*/ 	.short	0x0040


	//----- nvinfo : EIATTR_SW_WAR
	.align		4
.L_37:
        /*0194*/ 	.byte	0x04, 0x36
        /*0196*/ 	.short	(.L_39 - .L_38)
.L_38:
        /*0198*/ 	.word	0x00000008
.L_39:


//--------------------- .nv.callgraph             --------------------------
	.section	.nv.callgraph,"",@"SHT_CUDA_CALLGRAPH"
	.align	4
	.sectionentsize	8
	.align		4
        /*0000*/ 	.word	0x00000000
	.align		4
        /*0004*/ 	.word	0xffffffff
	.align		4
        /*0008*/ 	.word	0x00000000
	.align		4
        /*000c*/ 	.word	0xfffffffe
	.align		4
        /*0010*/ 	.word	0x00000000
	.align		4
        /*0014*/ 	.word	0xfffffffd
	.align		4
        /*0018*/ 	.word	0x00000000
	.align		4
        /*001c*/ 	.word	0xfffffffc


//--------------------- .nv.constant2.nonlinear_upwind_kernel --------------------------
	.section	.nv.constant2.nonlinear_upwind_kernel,"a",@progbits
	.sectionflags	@""
	.align	4
.nv.constant2.nonlinear_upwind_kernel:
        /*0000*/ 	.byte	0x10, 0x08, 0x00, 0x00, 0x90, 0x01, 0x00, 0x00, 0x90, 0x2d, 0x00, 0x00, 0x70, 0x14, 0x00, 0x00
        /*0010*/ 	.byte	0x70, 0x0e, 0x00, 0x00, 0x90, 0x2d, 0x00, 0x00, 0xd0, 0x20, 0x00, 0x00, 0xe0, 0x1a, 0x00, 0x00
        /*0020*/ 	.byte	0x90, 0x2d, 0x00, 0x00, 0xa0, 0x2d, 0x00, 0x00, 0xa0, 0x33, 0x00, 0x00, 0xb0, 0x27, 0x00, 0x00
        /*0030*/ 	.byte	0x90, 0x2d, 0x00, 0x00


//--------------------- .text.nonlinear_upwind_kernel --------------------------
	.section	.text.nonlinear_upwind_kernel,"ax",@progbits
	.align	128
        .global         nonlinear_upwind_kernel
        .type           nonlinear_upwind_kernel,@function
        .size           nonlinear_upwind_kernel,(.L_x_30 - nonlinear_upwind_kernel)
        .other          nonlinear_upwind_kernel,@"STO_CUDA_ENTRY STV_DEFAULT"
nonlinear_upwind_kernel:
.text.nonlinear_upwind_kernel:
[----:B------:R-:W-:Y:S08]  /*0000*/  LDC R1, c[0x0][0x37c] ;  /* 0x0000df00ff017b82 */ /* 0x000ff00000000800 */
[----:B------:R-:W0:Y:S01]  /*0010*/  LDC R2, c[0x0][0x380] ;  /* 0x0000e000ff027b82 */ /* 0x000e220000000800 */
[----:B------:R-:W1:Y:S01]  /*0020*/  S2R R6, SR_TID.X ;  /* 0x0000000000067919 */ /* 0x000e620000002100 */
[----:B------:R-:W2:Y:S01]  /*0030*/  LDCU.64 UR4, c[0x0][0x358] ;  /* 0x00006b00ff0477ac */ /* 0x000ea20008000a00 */
[----:B------:R-:W3:Y:S05]  /*0040*/  S2R R7, SR_TID.Y ;  /* 0x0000000000077919 */ /* 0x000eea0000002200 */
[----:B------:R-:W1:Y:S01]  /*0050*/  LDC R3, c[0x0][0x360] ;  /* 0x0000d800ff037b82 */ /* 0x000e620000000800 */
[----:B------:R-:W4:Y:S07]  /*0060*/  S2R R4, SR_TID.Z ;  /* 0x0000000000047919 */ /* 0x000f2e0000002300 */
[----:B------:R-:W3:Y:S08]  /*0070*/  LDC R0, c[0x0][0x364] ;  /* 0x0000d900ff007b82 */ /* 0x000ef00000000800 */
[----:B------:R-:W1:Y:S01]  /*0080*/  S2UR UR6, SR_CTAID.X ;  /* 0x00000000000679c3 */ /* 0x000e620000002500 */
[----:B0-----:R-:W-:-:S07]  /*0090*/  ISETP.GT.AND P0, PT, R2, 0x4, PT ;  /* 0x000000040200780c */ /* 0x001fce0003f04270 */
[----:B------:R-:W3:Y:S08]  /*00a0*/  S2UR UR7, SR_CTAID.Y ;  /* 0x00000000000779c3 */ /* 0x000ef00000002600 */
[----:B------:R-:W4:Y:S08]  /*00b0*/  S2UR UR8, SR_CTAID.Z ;  /* 0x00000000000879c3 */ /* 0x000f300000002700 */
[----:B------:R-:W4:Y:S01]  /*00c0*/  LDC R5, c[0x0][0x368] ;  /* 0x0000da00ff057b82 */ /* 0x000f220000000800 */
[----:B-1----:R-:W-:-:S02]  /*00d0*/  IMAD R6, R3, UR6, R6 ;  /* 0x0000000603067c24 */ /* 0x002fc4000f8e0206 */
[----:B---3--:R-:W-:Y:S02]  /*00e0*/  IMAD R7, R0, UR7, R7 ;  /* 0x0000000700077c24 */ /* 0x008fe4000f8e0207 */
[----:B----4-:R-:W-:Y:S01]  /*00f0*/  IMAD R4, R5, UR8, R4 ;  /* 0x0000000805047c24 */ /* 0x010fe2000f8e0204 */
[----:B--2---:R-:W-:Y:S06]  /*0100*/  @P0 BRA `(.L_x_0) ;  /* 0x0000001800540947 */ /* 0x004fec0003800000 */
[----:B------:R-:W-:-:S13]  /*0110*/  ISETP.GT.AND P0, PT, R2, 0x2, PT ;  /* 0x000000020200780c */ /* 0x000fda0003f04270 */
[----:B------:R-:W-:Y:S05]  /*0120*/  @P0 BRA `(.L_x_1) ;  /* 0x0000000c00380947 */ /* 0x000fea0003800000 */
[----:B------:R-:W-:-:S04]  /*0130*/  IADD3 R0, PT, PT, R2, -0x1, RZ ;  /* 0xffffffff02007810 */ /* 0x000fc80007ffe0ff */
[----:B------:R-:W-:-:S04]  /*0140*/  VIMNMX.U32 R0, PT, PT, R0, 0x2, PT ;  /* 0x0000000200007848 */ /* 0x000fc80003fe0000 */
[----:B------:R-:W-:-:S04]  /*0150*/  SHF.L.U32 R0, R0, 0x2, RZ ;  /* 0x0000000200007819 */ /* 0x000fc800000006ff */
[----:B------:R-:W0:Y:S02]  /*0160*/  LDC R2, c[0x2][R0] ;  /* 0x0080000000027b82 */ /* 0x000e240000000800 */
[----:B0-----:R-:W-:-:S04]  /*0170*/  SHF.R.S32.HI R3, RZ, 0x1f, R2 ;  /* 0x0000001fff037819 */ /* 0x001fc80000011402 */
.L_x_13:
[----:B------:R-:W-:Y:S05]  /*0180*/  BRX R2 -0x190                              (*"BRANCH_TARGETS .L_x_14,.L_x_15,.L_x_16"*) ;  /* 0xfffffffc029c7949 */ /* 0x000fea000383ffff */
.L_x_15:
[----:B------:R-:W0:Y:S01]  /*0190*/  LDC R5, c[0x0][0x384] ;  /* 0x0000e100ff057b82 */ /* 0x000e220000000800 */
[----:B------:R-:W1:Y:S01]  /*01a0*/  LDCU UR6, c[0x0][0x388] ;  /* 0x00007100ff0677ac */ /* 0x000e620008000800 */
[----:B------:R-:W-:Y:S02]  /*01b0*/  IADD3 R4, PT, PT, R4, 0x4, RZ ;  /* 0x0000000404047810 */ /* 0x000fe40007ffe0ff */
[----:B------:R-:W-:Y:S01]  /*01c0*/  IADD3 R0, PT, PT, R7, 0x4, RZ ;  /* 0x0000000407007810 */ /* 0x000fe20007ffe0ff */
[----:B------:R-:W2:Y:S01]  /*01d0*/  LDCU.64 UR8, c[0x0][0x398] ;  /* 0x00007300ff0877ac */ /* 0x000ea20008000a00 */
[----:B------:R-:W-:Y:S01]  /*01e0*/  SHF.R.S32.HI R2, RZ, 0x1f, R6 ;  /* 0x0000001fff027819 */ /* 0x000fe20000011406 */
[-C--:B0-----:R-:W-:Y:S02]  /*01f0*/  IMAD R4, R4, R5.reuse, RZ ;  /* 0x0000000504047224 */ /* 0x081fe400078e02ff */
[----:B------:R-:W-:Y:S02]  /*0200*/  IMAD R9, R0, R5, RZ ;  /* 0x0000000500097224 */ /* 0x000fe400078e02ff */
[----:B-1----:R-:W-:-:S03]  /*0210*/  IMAD R8, R4, UR6, RZ ;  /* 0x0000000604087c24 */ /* 0x002fc6000f8e02ff */
[----:B------:R-:W-:Y:S02]  /*0220*/  SHF.R.S32.HI R3, RZ, 0x1f, R9 ;  /* 0x0000001fff037819 */ /* 0x000fe40000011409 */
[----:B------:R-:W-:Y:S02]  /*0230*/  SHF.R.S32.HI R0, RZ, 0x1f, R8 ;  /* 0x0000001fff007819 */ /* 0x000fe40000011408 */
[----:B------:R-:W-:-:S04]  /*0240*/  IADD3 R10, P0, P1, R8, R9, R6 ;  /* 0x00000009080a7210 */ /* 0x000fc8000791e006 */
[----:B------:R-:W-:Y:S02]  /*0250*/  IADD3.X R3, PT, PT, R0, R3, R2, P0, P1 ;  /* 0x0000000300037210 */ /* 0x000fe400007e2402 */
[C---:B------:R-:W-:Y:S02]  /*0260*/  SHF.L.U32 R4, R10.reuse, 0x3, RZ ;  /* 0x000000030a047819 */ /* 0x040fe400000006ff */
[----:B------:R-:W-:Y:S02]  /*0270*/  SHF.L.U64.HI R0, R10, 0x3, R3 ;  /* 0x000000030a007819 */ /* 0x000fe40000010203 */
[----:B--2---:R-:W-:-:S04]  /*0280*/  IADD3 R2, P0, PT, R4, UR8, RZ ;  /* 0x0000000804027c10 */ /* 0x004fc8000ff1e0ff */
[----:B------:R-:W-:-:S06]  /*0290*/  IADD3.X R3, PT, PT, R0, UR9, RZ, P0, !PT ;  /* 0x0000000900037c10 */ /* 0x000fcc00087fe4ff */
[----:B------:R-:W2:Y:S01]  /*02a0*/  LDG.E.64 R2, desc[UR4][R2.64+0x20] ;  /* 0x0000200402027981 */ /* 0x000ea2000c1e1b00 */
[----:B------:R-:W-:-:S04]  /*02b0*/  IADD3 R6, PT, PT, R8, R6, R9 ;  /* 0x0000000608067210 */ /* 0x000fc80007ffe009 */
[----:B------:R-:W-:Y:S01]  /*02c0*/  IADD3 R6, PT, PT, R6, 0x4, RZ ;  /* 0x0000000406067810 */ /* 0x000fe20007ffe0ff */
[----:B--2---:R-:W-:-:S14]  /*02d0*/  DSETP.GE.AND P0, PT, R2, RZ, PT ;  /* 0x000000ff0200722a */ /* 0x004fdc0003f06000 */
[----:B------:R-:W-:Y:S05]  /*02e0*/  @!P0 BRA `(.L_x_2) ;  /* 0x0000000000a48947 */ /* 0x000fea0003800000 */
[----:B------:R-:W0:Y:S01]  /*02f0*/  LDC.64 R12, c[0x0][0x3a0] ;  /* 0x0000e800ff0c7b82 */ /* 0x000e220000000a00 */
[----:B------:R-:W-:Y:S01]  /*0300*/  IMAD R11, R5, -0x3, R6 ;  /* 0xfffffffd050b7824 */ /* 0x000fe200078e0206 */
[----:B------:R-:W1:Y:S06]  /*0310*/  LDCU.64 UR6, c[0x0][0x3a8] ;  /* 0x00007500ff0677ac */ /* 0x000e6c0008000a00 */
[----:B------:R-:W2:Y:S08]  /*0320*/  LDC R10, c[0x0][0x390] ;  /* 0x0000e400ff0a7b82 */ /* 0x000eb00000000800 */
[----:B------:R-:W3:Y:S01]  /*0330*/  LDC.64 R8, c[0x0][0x3b0] ;  /* 0x0000ec00ff087b82 */ /* 0x000ee20000000a00 */
[----:B0-----:R-:W-:-:S04]  /*0340*/  IMAD.WIDE R12, R11, 0x8, R12 ;  /* 0x000000080b0c7825 */ /* 0x001fc800078e020c */
[----:B------:R-:W-:Y:S02]  /*0350*/  IMAD.WIDE R16, R5, 0x8, R12 ;  /* 0x0000000805107825 */ /* 0x000fe400078e020c */
[----:B------:R-:W4:Y:S02]  /*0360*/  LDG.E.64 R12, desc[UR4][R12.64] ;  /* 0x000000040c0c7981 */ /* 0x000f24000c1e1b00 */
[----:B--2---:R-:W-:-:S04]  /*0370*/  IMAD R7, R7, R10, R10 ;  /* 0x0000000a07077224 */ /* 0x004fc800078e020a */
[----:B---3--:R-:W-:Y:S02]  /*0380*/  IMAD.WIDE R6, R7, 0x8, R8 ;  /* 0x0000000807067825 */ /* 0x008fe400078e0208 */
[----:B------:R-:W2:Y:S04]  /*0390*/  LDG.E.64 R8, desc[UR4][R16.64] ;  /* 0x0000000410087981 */ /* 0x000ea8000c1e1b00 */
[----:B------:R-:W2:Y:S04]  /*03a0*/  LDG.E.64 R10, desc[UR4][R6.64+0x8] ;  /* 0x00000804060a7981 */ /* 0x000ea8000c1e1b00 */
[----:B------:R-:W4:Y:S01]  /*03b0*/  LDG.E.64 R14, desc[UR4][R6.64] ;  /* 0x00000004060e7981 */ /* 0x000f22000c1e1b00 */
[----:B------:R-:W-:-:S03]  /*03c0*/  IMAD.WIDE R28, R5, 0x8, R16 ;  /* 0x00000008051c7825 */ /* 0x000fc600078e0210 */
[----:B------:R-:W3:Y:S04]  /*03d0*/  LDG.E.64 R20, desc[UR4][R6.64+0x10] ;  /* 0x0000100406147981 */ /* 0x000ee8000c1e1b00 */
[----:B------:R-:W3:Y:S01]  /*03e0*/  LDG.E.64 R18, desc[UR4][R28.64] ;  /* 0x000000041c127981 */ /* 0x000ee2000c1e1b00 */
[----:B------:R-:W-:-:S03]  /*03f0*/  IMAD.WIDE R24, R5, 0x8, R28 ;  /* 0x0000000805187825 */ /* 0x000fc600078e021c */
[----:B------:R-:W5:Y:S01]  /*0400*/  LDG.E.64 R16, desc[UR4][R6.64+0x20] ;  /* 0x0000200406107981 */ /* 0x000f62000c1e1b00 */
[----:B------:R-:W-:Y:S01]  /*0410*/  IMAD.WIDE R26, R5, 0x8, R24 ;  /* 0x00000008051a7825 */ /* 0x000fe200078e0218 */
[----:B-1----:R-:W-:Y:S02]  /*0420*/  IADD3 R4, P0, PT, R4, UR6, RZ ;  /* 0x0000000604047c10 */ /* 0x002fe4000ff1e0ff */
[----:B------:R-:W5:Y:S01]  /*0430*/  LDG.E.64 R28, desc[UR4][R6.64+0x30] ;  /* 0x00003004061c7981 */ /* 0x000f62000c1e1b00 */
[----:B--2---:R-:W-:-:S03]  /*0440*/  DMUL R22, R8, R10 ;  /* 0x0000000a08167228 */ /* 0x004fc60000000000 */
[----:B------:R-:W2:Y:S04]  /*0450*/  LDG.E.64 R10, desc[UR4][R6.64+0x18] ;  /* 0x00001804060a7981 */ /* 0x000ea8000c1e1b00 */
[----:B------:R0:W2:Y:S01]  /*0460*/  LDG.E.64 R8, desc[UR4][R24.64] ;  /* 0x0000000418087981 */ /* 0x0000a2000c1e1b00 */
[----:B----4-:R-:W-:-:S03]  /*0470*/  DFMA R22, R14, R12, R22 ;  /* 0x0000000c0e16722b */ /* 0x010fc60000000016 */
[----:B------:R-:W5:Y:S01]  /*0480*/  LDG.E.64 R14, desc[UR4][R26.64] ;  /* 0x000000041a0e7981 */ /* 0x000f62000c1e1b00 */
[----:B------:R-:W-:-:S04]  /*0490*/  IMAD.WIDE R12, R5, 0x8, R26 ;  /* 0x00000008050c7825 */ /* 0x000fc800078e021a */
[----:B---3--:R-:W-:Y:S02]  /*04a0*/  DFMA R18, R18, R20, R22 ;  /* 0x000000141212722b */ /* 0x008fe40000000016 */
[----:B------:R-:W3:Y:S01]  /*04b0*/  LDG.E.64 R22, desc[UR4][R6.64+0x28] ;  /* 0x0000280406167981 */ /* 0x000ee2000c1e1b00 */
[----:B0-----:R-:W-:-:S03]  /*04c0*/  IMAD.WIDE R24, R5, 0x8, R12 ;  /* 0x0000000805187825 */ /* 0x001fc600078e020c */
[----:B------:R-:W3:Y:S01]  /*04d0*/  LDG.E.64 R20, desc[UR4][R12.64] ;  /* 0x000000040c147981 */ /* 0x000ee2000c1e1b00 */
[----:B------:R-:W-:-:S03]  /*04e0*/  IADD3.X R5, PT, PT, R0, UR7, RZ, P0, !PT ;  /* 0x0000000700057c10 */ /* 0x000fc600087fe4ff */
[----:B------:R-:W4:Y:S04]  /*04f0*/  LDG.E.64 R24, desc[UR4][R24.64] ;  /* 0x0000000418187981 */ /* 0x000f28000c1e1b00 */
[----:B------:R-:W4:Y:S01]  /*0500*/  LDG.E.64 R12, desc[UR4][R4.64+0x20] ;  /* 0x00002004040c7981 */ /* 0x000f22000c1e1b00 */
[----:B--2---:R-:W-:-:S08]  /*0510*/  DFMA R8, R8, R10, R18 ;  /* 0x0000000a0808722b */ /* 0x004fd00000000012 */
[----:B-----5:R-:W-:-:S08]  /*0520*/  DFMA R8, R14, R16, R8 ;  /* 0x000000100e08722b */ /* 0x020fd00000000008 */
[----:B---3--:R-:W-:-:S08]  /*0530*/  DFMA R8, R20, R22, R8 ;  /* 0x000000161408722b */ /* 0x008fd00000000008 */
[----:B----4-:R-:W-:-:S08]  /*0540*/  DFMA R8, R24, R28, R8 ;  /* 0x0000001c1808722b */ /* 0x010fd00000000008 */
[----:B------:R-:W-:-:S07]  /*0550*/  DFMA R8, R2, R8, R12 ;  /* 0x000000080208722b */ /* 0x000fce000000000c */
[----:B------:R-:W-:Y:S01]  /*0560*/  STG.E.64 desc[UR4][R4.64+0x20], R8 ;  /* 0x0000200804007986 */ /* 0x000fe2000c101b04 */
[----:B------:R-:W-:Y:S05]  /*0570*/  EXIT ;  /* 0x000000000000794d */ /* 0x000fea0003800000 */
.L_x_2:
[----:B------:R-:W0:Y:S01]  /*0580*/  LDC.64 R10, c[0x0][0x3a0] ;  /* 0x0000e800ff0a7b82 */ /* 0x000e220000000a00 */
[----:B------:R-:W-:Y:S01]  /*0590*/  IMAD R23, R5, -0x3, R6 ;  /* 0xfffffffd05177824 */ /* 0x000fe200078e0206 */
[----:B------:R-:W1:Y:S06]  /*05a0*/  LDCU.64 UR6, c[0x0][0x3a8] ;  /* 0x00007500ff0677ac */ /* 0x000e6c0008000a00 */
[----:B------:R-:W2:Y:S08]  /*05b0*/  LDC R12, c[0x0][0x390] ;  /* 0x0000e400ff0c7b82 */ /* 0x000eb00000000800 */
[----:B------:R-:W3:Y:S01]  /*05c0*/  LDC.64 R8, c[0x0][0x3b8] ;  /* 0x0000ee00ff087b82 */ /* 0x000ee20000000a00 */
[----:B0-----:R-:W-:-:S04]  /*05d0*/  IMAD.WIDE R22, R23, 0x8, R10 ;  /* 0x0000000817167825 */ /* 0x001fc800078e020a */
[----:B------:R-:W-:-:S04]  /*05e0*/  IMAD.WIDE R28, R5, 0x8, R22 ;  /* 0x00000008051c7825 */ /* 0x000fc800078e0216 */
[----:B--2---:R-:W-:Y:S02]  /*05f0*/  IMAD R7, R7, R12, R12 ;  /* 0x0000000c07077224 */ /* 0x004fe400078e020c */
[----:B------:R-:W2:Y:S02]  /*0600*/  LDG.E.64 R12, desc[UR4][R28.64] ;  /* 0x000000041c0c7981 */ /* 0x000ea4000c1e1b00 */
[----:B---3--:R-:W-:Y:S02]  /*0610*/  IMAD.WIDE R6, R7, 0x8, R8 ;  /* 0x0000000807067825 */ /* 0x008fe400078e0208 */
[----:B------:R-:W3:Y:S04]  /*0620*/  LDG.E.64 R8, desc[UR4][R22.64] ;  /* 0x0000000416087981 */ /* 0x000ee8000c1e1b00 */
[----:B------:R-:W2:Y:S04]  /*0630*/  LDG.E.64 R14, desc[UR4][R6.64+0x8] ;  /* 0x00000804060e7981 */ /* 0x000ea8000c1e1b00 */
[----:B------:R-:W3:Y:S01]  /*0640*/  LDG.E.64 R10, desc[UR4][R6.64] ;  /* 0x00000004060a7981 */ /* 0x000ee2000c1e1b00 */
[----:B------:R-:W-:-:S03]  /*0650*/  IMAD.WIDE R24, R5, 0x8, R28 ;  /* 0x0000000805187825 */ /* 0x000fc600078e021c */
[----:B------:R-:W4:Y:S04]  /*0660*/  LDG.E.64 R20, desc[UR4][R6.64+0x10] ;  /* 0x0000100406147981 */ /* 0x000f28000c1e1b00 */
[----:B------:R0:W4:Y:S04]  /*0670*/  LDG.E.64 R18, desc[UR4][R24.64] ;  /* 0x0000000418127981 */ /* 0x000128000c1e1b00 */
[----:B------:R-:W5:Y:S01]  /*0680*/  LDG.E.64 R16, desc[UR4][R6.64+0x18] ;  /* 0x0000180406107981 */ /* 0x000f62000c1e1b00 */
[----:B-1----:R-:W-:-:S03]  /*0690*/  IADD3 R4, P0, PT, R4, UR6, RZ ;  /* 0x0000000604047c10 */ /* 0x002fc6000ff1e0ff */
[----:B------:R-:W5:Y:S01]  /*06a0*/  LDG.E.64 R28, desc[UR4][R6.64+0x30] ;  /* 0x00003004061c7981 */ /* 0x000f62000c1e1b00 */
[----:B0-----:R-:W-:-:S04]  /*06b0*/  IMAD.WIDE R24, R5, 0x8, R24 ;  /* 0x0000000805187825 */ /* 0x001fc800078e0218 */
[C---:B------:R-:W-:Y:S01]  /*06c0*/  IMAD.WIDE R26, R5.reuse, 0x8, R24 ;  /* 0x00000008051a7825 */ /* 0x040fe200078e0218 */
[----:B--2---:R-:W-:Y:S01]  /*06d0*/  DMUL R12, R12, R14 ;  /* 0x0000000e0c0c7228 */ /* 0x004fe20000000000 */
[----:B------:R0:W5:Y:S07]  /*06e0*/  LDG.E.64 R14, desc[UR4][R24.64] ;  /* 0x00000004180e7981 */ /* 0x00016e000c1e1b00 */
[----:B---3--:R-:W-:Y:S02]  /*06f0*/  DFMA R22, R10, R8, R12 ;  /* 0x000000080a16722b */ /* 0x008fe4000000000c */
[----:B------:R-:W2:Y:S01]  /*0700*/  LDG.E.64 R12, desc[UR4][R6.64+0x20] ;  /* 0x00002004060c7981 */ /* 0x000ea2000c1e1b00 */
[----:B------:R-:W-:-:S03]  /*0710*/  IMAD.WIDE R8, R5, 0x8, R26 ;  /* 0x0000000805087825 */ /* 0x000fc600078e021a */
[----:B------:R-:W2:Y:S02]  /*0720*/  LDG.E.64 R10, desc[UR4][R26.64] ;  /* 0x000000041a0a7981 */ /* 0x000ea4000c1e1b00 */
[----:B----4-:R-:W-:Y:S02]  /*0730*/  DFMA R18, R18, R20, R22 ;  /* 0x000000141212722b */ /* 0x010fe40000000016 */
[----:B------:R-:W3:Y:S01]  /*0740*/  LDG.E.64 R22, desc[UR4][R6.64+0x28] ;  /* 0x0000280406167981 */ /* 0x000ee2000c1e1b00 */
[----:B0-----:R-:W-:-:S03]  /*0750*/  IMAD.WIDE R24, R5, 0x8, R8 ;  /* 0x0000000805187825 */ /* 0x001fc600078e0208 */
[----:B------:R-:W3:Y:S01]  /*0760*/  LDG.E.64 R20, desc[UR4][R8.64] ;  /* 0x0000000408147981 */ /* 0x000ee2000c1e1b00 */
[----:B------:R-:W-:-:S03]  /*0770*/  IADD3.X R5, PT, PT, R0, UR7, RZ, P0, !PT ;  /* 0x0000000700057c10 */ /* 0x000fc600087fe4ff */
[----:B------:R-:W4:Y:S04]  /*0780*/  LDG.E.64 R24, desc[UR4][R24.64] ;  /* 0x0000000418187981 */ /* 0x000f28000c1e1b00 */
[----:B------:R-:W4:Y:S01]  /*0790*/  LDG.E.64 R8, desc[UR4][R4.64+0x20] ;  /* 0x0000200404087981 */ /* 0x000f22000c1e1b00 */
[----:B-----5:R-:W-:-:S08]  /*07a0*/  DFMA R14, R14, R16, R18 ;  /* 0x000000100e0e722b */ /* 0x020fd00000000012 */
[----:B--2---:R-:W-:-:S08]  /*07b0*/  DFMA R10, R10, R12, R14 ;  /* 0x0000000c0a0a722b */ /* 0x004fd0000000000e */
[----:B---3--:R-:W-:-:S08]  /*07c0*/  DFMA R10, R20, R22, R10 ;  /* 0x00000016140a722b */ /* 0x008fd0000000000a */
[----:B----4-:R-:W-:-:S08]  /*07d0*/  DFMA R10, R24, R28, R10 ;  /* 0x0000001c180a722b */ /* 0x010fd0000000000a */
[----:B------:R-:W-:-:S07]  /*07e0*/  DFMA R8, R2, R10, R8 ;  /* 0x0000000a0208722b */ /* 0x000fce0000000008 */
[----:B------:R-:W-:Y:S01]  /*07f0*/  STG.E.64 desc[UR4][R4.64+0x20], R8 ;  /* 0x0000200804007986 */ /* 0x000fe2000c101b04 */
[----:B------:R-:W-:Y:S05]  /*0800*/  EXIT ;  /* 0x000000000000794d */ /* 0x000fea0003800000 */
.L_x_14:
[----:B------:R-:W0:Y:S01]  /*0810*/  LDCU UR6, c[0x0][0x384] ;  /* 0x00007080ff0677ac */ /* 0x000e220008000800 */
[----:B------:R-:W-:Y:S02]  /*0820*/  IADD3 R4, PT, PT, R4, 0x4, RZ ;  /* 0x0000000404047810 */ /* 0x000fe40007ffe0ff */
[----:B------:R-:W-:Y:S01]  /*0830*/  IADD3 R7, PT, PT, R7, 0x4, RZ ;  /* 0x0000000407077810 */ /* 0x000fe20007ffe0ff */
[----:B------:R-:W1:Y:S01]  /*0840*/  LDCU UR7, c[0x0][0x388] ;  /* 0x00007100ff0777ac */ /* 0x000e620008000800 */
[----:B------:R-:W-:Y:S01]  /*0850*/  SHF.R.S32.HI R2, RZ, 0x1f, R6 ;  /* 0x0000001fff027819 */ /* 0x000fe20000011406 */
[----:B------:R-:W2:Y:S01]  /*0860*/  LDCU.64 UR8, c[0x0][0x398] ;  /* 0x00007300ff0877ac */ /* 0x000ea20008000a00 */
[----:B0-----:R-:W-:Y:S02]  /*0870*/  IMAD R4, R4, UR6, RZ ;  /* 0x0000000604047c24 */ /* 0x001fe4000f8e02ff */
[----:B------:R-:W-:Y:S02]  /*0880*/  IMAD R7, R7, UR6, RZ ;  /* 0x0000000607077c24 */ /* 0x000fe4000f8e02ff */
        /* <DEDUP_REMOVED lines=9> */
[----:B------:R-:W2:Y:S02]  /*0920*/  LDG.E.64 R2, desc[UR4][R2.64+0x20] ;  /* 0x0000200402027981 */ /* 0x000ea4000c1e1b00 */
[----:B--2---:R-:W-:-:S14]  /*0930*/  DSETP.GE.AND P0, PT, R2, RZ, PT ;  /* 0x000000ff0200722a */ /* 0x004fdc0003f06000 */
[----:B------:R-:W-:Y:S05]  /*0940*/  @!P0 BRA `(.L_x_3) ;  /* 0x0000000000988947 */ /* 0x000fea0003800000 */
[----:B------:R-:W0:Y:S01]  /*0950*/  LDC R9, c[0x0][0x390] ;  /* 0x0000e400ff097b82 */ /* 0x000e220000000800 */
[----:B------:R-:W1:Y:S01]  /*0960*/  LDCU.64 UR6, c[0x0][0x3a0] ;  /* 0x00007400ff0677ac */ /* 0x000e620008000a00 */
[----:B------:R-:W-:-:S04]  /*0970*/  IADD3 R7, PT, PT, R5, R6, R7 ;  /* 0x0000000605077210 */ /* 0x000fc80007ffe007 */
[----:B------:R-:W-:Y:S02]  /*0980*/  IADD3 R7, PT, PT, R7, 0x1, RZ ;  /* 0x0000000107077810 */ /* 0x000fe40007ffe0ff */
[----:B------:R-:W2:Y:S08]  /*0990*/  LDC.64 R26, c[0x0][0x3b0] ;  /* 0x0000ec00ff1a7b82 */ /* 0x000eb00000000a00 */
[----:B------:R-:W3:Y:S01]  /*09a0*/  LDC.64 R24, c[0x0][0x3a0] ;  /* 0x0000e800ff187b82 */ /* 0x000ee20000000a00 */
[----:B-1----:R-:W-:Y:S01]  /*09b0*/  IADD3 R28, P0, PT, R4, UR6, RZ ;  /* 0x00000006041c7c10 */ /* 0x002fe2000ff1e0ff */
[----:B0-----:R-:W-:-:S04]  /*09c0*/  IMAD R5, R6, R9, R9 ;  /* 0x0000000906057224 */ /* 0x001fc800078e0209 */
[----:B--2---:R-:W-:-:S04]  /*09d0*/  IMAD.WIDE R26, R5, 0x8, R26 ;  /* 0x00000008051a7825 */ /* 0x004fc800078e021a */
[----:B---3--:R-:W-:Y:S01]  /*09e0*/  IMAD.WIDE R24, R7, 0x8, R24 ;  /* 0x0000000807187825 */ /* 0x008fe200078e0218 */
[----:B------:R-:W2:Y:S04]  /*09f0*/  LDG.E.64 R12, desc[UR4][R26.64+0x8] ;  /* 0x000008041a0c7981 */ /* 0x000ea8000c1e1b00 */
[----:B------:R-:W2:Y:S01]  /*0a00*/  LDG.E.64 R10, desc[UR4][R24.64+0x8] ;  /* 0x00000804180a7981 */ /* 0x000ea2000c1e1b00 */
[----:B------:R-:W-:Y:S01]  /*0a10*/  IADD3.X R29, PT, PT, R0, UR7, RZ, P0, !PT ;  /* 0x00000007001d7c10 */ /* 0x000fe200087fe4ff */
[----:B------:R-:W0:Y:S02]  /*0a20*/  LDCU.64 UR6, c[0x0][0x3a8] ;  /* 0x00007500ff0677ac */ /* 0x000e240008000a00 */
[----:B------:R-:W3:Y:S04]  /*0a30*/  LDG.E.64 R6, desc[UR4][R26.64] ;  /* 0x000000041a067981 */ /* 0x000ee8000c1e1b00 */
[----:B------:R-:W3:Y:S04]  /*0a40*/  LDG.E.64 R8, desc[UR4][R28.64+0x8] ;  /* 0x000008041c087981 */ /* 0x000ee8000c1e1b00 */
[----:B------:R-:W4:Y:S04]  /*0a50*/  LDG.E.64 R22, desc[UR4][R26.64+0x10] ;  /* 0x000010041a167981 */ /* 0x000f28000c1e1b00 */
[----:B------:R-:W4:Y:S04]  /*0a60*/  LDG.E.64 R20, desc[UR4][R24.64+0x10] ;  /* 0x0000100418147981 */ /* 0x000f28000c1e1b00 */
[----:B------:R-:W5:Y:S04]  /*0a70*/  LDG.E.64 R18, desc[UR4][R26.64+0x18] ;  /* 0x000018041a127981 */ /* 0x000f68000c1e1b00 */
[----:B------:R-:W5:Y:S04]  /*0a80*/  LDG.E.64 R16, desc[UR4][R24.64+0x18] ;  /* 0x0000180418107981 */ /* 0x000f68000c1e1b00 */
[----:B------:R-:W5:Y:S04]  /*0a90*/  LDG.E.64 R14, desc[UR4][R26.64+0x20] ;  /* 0x000020041a0e7981 */ /* 0x000f68000c1e1b00 */
[----:B------:R-:W5:Y:S01]  /*0aa0*/  LDG.E.64 R28, desc[UR4][R26.64+0x30] ;  /* 0x000030041a1c7981 */ /* 0x000f62000c1e1b00 */
[----:B--2---:R-:W-:-:S03]  /*0ab0*/  DMUL R10, R10, R12 ;  /* 0x0000000c0a0a7228 */ /* 0x004fc60000000000 */
[----:B------:R-:W2:Y:S05]  /*0ac0*/  LDG.E.64 R12, desc[UR4][R24.64+0x20] ;  /* 0x00002004180c7981 */ /* 0x000eaa000c1e1b00 */
[----:B---3--:R-:W-:Y:S02]  /*0ad0*/  DFMA R6, R6, R8, R10 ;  /* 0x000000080606722b */ /* 0x008fe4000000000a */
[----:B------:R-:W3:Y:S04]  /*0ae0*/  LDG.E.64 R10, desc[UR4][R26.64+0x28] ;  /* 0x000028041a0a7981 */ /* 0x000ee8000c1e1b00 */
[----:B------:R-:W3:Y:S04]  /*0af0*/  LDG.E.64 R8, desc[UR4][R24.64+0x28] ;  /* 0x0000280418087981 */ /* 0x000ee8000c1e1b00 */
[----:B------:R-:W3:Y:S01]  /*0b00*/  LDG.E.64 R24, desc[UR4][R24.64+0x30] ;  /* 0x0000300418187981 */ /* 0x000ee2000c1e1b00 */
[----:B----4-:R-:W-:-:S08]  /*0b10*/  DFMA R6, R20, R22, R6 ;  /* 0x000000161406722b */ /* 0x010fd00000000006 */
[----:B-----5:R-:W-:Y:S01]  /*0b20*/  DFMA R6, R16, R18, R6 ;  /* 0x000000121006722b */ /* 0x020fe20000000006 */
[----:B0-----:R-:W-:-:S04]  /*0b30*/  IADD3 R4, P0, PT, R4, UR6, RZ ;  /* 0x0000000604047c10 */ /* 0x001fc8000ff1e0ff */
[----:B------:R-:W-:-:S03]  /*0b40*/  IADD3.X R5, PT, PT, R0, UR7, RZ, P0, !PT ;  /* 0x0000000700057c10 */ /* 0x000fc600087fe4ff */
[----:B--2---:R-:W-:-:S08]  /*0b50*/  DFMA R6, R12, R14, R6 ;  /* 0x0000000e0c06722b */ /* 0x004fd00000000006 */
[----:B---3--:R-:W-:-:S08]  /*0b60*/  DFMA R6, R8, R10, R6 ;  /* 0x0000000a0806722b */ /* 0x008fd00000000006 */
[----:B------:R-:W-:-:S08]  /*0b70*/  DFMA R6, R24, R28, R6 ;  /* 0x0000001c1806722b */ /* 0x000fd00000000006 */
[----:B------:R-:W-:-:S07]  /*0b80*/  DMUL R6, R2, R6 ;  /* 0x0000000602067228 */ /* 0x000fce0000000000 */
[----:B------:R-:W-:Y:S01]  /*0b90*/  STG.E.64 desc[UR4][R4.64+0x20], R6 ;  /* 0x0000200604007986 */ /* 0x000fe2000c101b04 */
[----:B------:R-:W-:Y:S05]  /*0ba0*/  EXIT ;  /* 0x000000000000794d */ /* 0x000fea0003800000 */
.L_x_3:
        /* <DEDUP_REMOVED lines=38> */
.L_x_1:
[----:B------:R-:W-:-:S04]  /*0e10*/  MOV R3, 0xfffffffd ;  /* 0xfffffffd00037802 */ /* 0x000fc80000000f00 */
[----:B------:R-:W-:-:S04]  /*0e20*/  VIADDMNMX.U32 R0, R2, R3, 0x2, PT ;  /* 0x0000000202007446 */ /* 0x000fc80003800003 */
[----:B------:R-:W-:-:S04]  /*0e30*/  SHF.L.U32 R0, R0, 0x2, RZ ;  /* 0x0000000200007819 */ /* 0x000fc800000006ff */
[----:B------:R-:W0:Y:S02]  /*0e40*/  LDC R2, c[0x2][R0+0xc] ;  /* 0x0080030000027b82 */ /* 0x000e240000000800 */
[----:B0-----:R-:W-:-:S04]  /*0e50*/  SHF.R.S32.HI R3, RZ, 0x1f, R2 ;  /* 0x0000001fff037819 */ /* 0x001fc80000011402 */
.L_x_17:
[----:B------:R-:W-:Y:S05]  /*0e60*/  BRX R2 -0xe70                              (*"BRANCH_TARGETS .L_x_18,.L_x_19,.L_x_16"*) ;  /* 0xfffffff002647949 */ /* 0x000fea000383ffff */
.L_x_19:
        /* <DEDUP_REMOVED lines=58> */
.L_x_4:
        /* <DEDUP_REMOVED lines=38> */
.L_x_18:
[----:B------:R-:W0:Y:S01]  /*1470*/  LDC R19, c[0x0][0x388] ;  /* 0x0000e200ff137b82 */ /* 0x000e220000000800 */
[----:B------:R-:W1:Y:S01]  /*1480*/  LDCU UR6, c[0x0][0x384] ;  /* 0x00007080ff0677ac */ /* 0x000e620008000800 */
[----:B------:R-:W-:Y:S02]  /*1490*/  IADD3 R7, PT, PT, R7, 0x4, RZ ;  /* 0x0000000407077810 */ /* 0x000fe40007ffe0ff */
[----:B------:R-:W-:-:S04]  /*14a0*/  IADD3 R0, PT, PT, R4, 0x4, RZ ;  /* 0x0000000404007810 */ /* 0x000fc80007ffe0ff */
[----:B------:R-:W2:Y:S01]  /*14b0*/  LDC.64 R2, c[0x0][0x398] ;  /* 0x0000e600ff027b82 */ /* 0x000ea20000000a00 */
[----:B-1----:R-:W-:Y:S02]  /*14c0*/  IMAD R6, R7, UR6, R6 ;  /* 0x0000000607067c24 */ /* 0x002fe4000f8e0206 */
[----:B------:R-:W-:-:S04]  /*14d0*/  IMAD R5, R0, UR6, RZ ;  /* 0x0000000600057c24 */ /* 0x000fc8000f8e02ff */
[----:B0-----:R-:W-:-:S05]  /*14e0*/  IMAD R0, R5, R19, R6 ;  /* 0x0000001305007224 */ /* 0x001fca00078e0206 */
[----:B------:R-:W-:-:S05]  /*14f0*/  IADD3 R0, PT, PT, R0, 0x4, RZ ;  /* 0x0000000400007810 */ /* 0x000fca0007ffe0ff */
[----:B--2---:R-:W-:-:S06]  /*1500*/  IMAD.WIDE R2, R0, 0x8, R2 ;  /* 0x0000000800027825 */ /* 0x004fcc00078e0202 */
[----:B------:R-:W2:Y:S02]  /*1510*/  LDG.E.64 R2, desc[UR4][R2.64] ;  /* 0x0000000402027981 */ /* 0x000ea4000c1e1b00 */
[----:B--2---:R-:W-:-:S14]  /*1520*/  DSETP.GE.AND P0, PT, R2, RZ, PT ;  /* 0x000000ff0200722a */ /* 0x004fdc0003f06000 */
[----:B------:R-:W-:Y:S05]  /*1530*/  @!P0 BRA `(.L_x_5) ;  /* 0x0000000000a48947 */ /* 0x000fea0003800000 */
[----:B------:R-:W0:Y:S01]  /*1540*/  LDC.64 R12, c[0x0][0x3a0] ;  /* 0x0000e800ff0c7b82 */ /* 0x000e220000000a00 */
[----:B------:R-:W-:-:S04]  /*1550*/  IMAD R19, R19, UR6, RZ ;  /* 0x0000000613137c24 */ /* 0x000fc8000f8e02ff */
[----:B------:R-:W-:-:S03]  /*1560*/  IMAD R5, R19, -0x3, R0 ;  /* 0xfffffffd13057824 */ /* 0x000fc600078e0200 */
[----:B------:R-:W1:Y:S08]  /*1570*/  LDC R7, c[0x0][0x390] ;  /* 0x0000e400ff077b82 */ /* 0x000e700000000800 */
[----:B------:R-:W2:Y:S01]  /*1580*/  LDC.64 R8, c[0x0][0x3b0] ;  /* 0x0000ec00ff087b82 */ /* 0x000ea20000000a00 */
[----:B0-----:R-:W-:-:S04]  /*1590*/  IMAD.WIDE R12, R5, 0x8, R12 ;  /* 0x00000008050c7825 */ /* 0x001fc800078e020c */
[----:B------:R-:W-:Y:S02]  /*15a0*/  IMAD.WIDE R14, R19, 0x8, R12 ;  /* 0x00000008130e7825 */ /* 0x000fe400078e020c */
[----:B------:R-:W3:Y:S02]  /*15b0*/  LDG.E.64 R12, desc[UR4][R12.64] ;  /* 0x000000040c0c7981 */ /* 0x000ee4000c1e1b00 */
[----:B-1----:R-:W-:-:S04]  /*15c0*/  IMAD R5, R4, R7, R7 ;  /* 0x0000000704057224 */ /* 0x002fc800078e0207 */
[----:B--2---:R-:W-:Y:S02]  /*15d0*/  IMAD.WIDE R8, R5, 0x8, R8 ;  /* 0x0000000805087825 */ /* 0x004fe400078e0208 */
[----:B------:R-:W2:Y:S04]  /*15e0*/  LDG.E.64 R4, desc[UR4][R14.64] ;  /* 0x000000040e047981 */ /* 0x000ea8000c1e1b00 */
[----:B------:R-:W2:Y:S04]  /*15f0*/  LDG.E.64 R6, desc[UR4][R8.64+0x8] ;  /* 0x0000080408067981 */ /* 0x000ea8000c1e1b00 */
[----:B------:R-:W3:Y:S01]  /*1600*/  LDG.E.64 R10, desc[UR4][R8.64] ;  /* 0x00000004080a7981 */ /* 0x000ee2000c1e1b00 */
[----:B------:R-:W-:-:S03]  /*1610*/  IMAD.WIDE R26, R19, 0x8, R14 ;  /* 0x00000008131a7825 */ /* 0x000fc600078e020e */
[----:B------:R-:W4:Y:S04]  /*1620*/  LDG.E.64 R22, desc[UR4][R8.64+0x10] ;  /* 0x0000100408167981 */ /* 0x000f28000c1e1b00 */
[----:B------:R0:W4:Y:S04]  /*1630*/  LDG.E.64 R20, desc[UR4][R26.64] ;  /* 0x000000041a147981 */ /* 0x000128000c1e1b00 */
[----:B------:R-:W5:Y:S01]  /*1640*/  LDG.E.64 R14, desc[UR4][R8.64+0x20] ;  /* 0x00002004080e7981 */ /* 0x000f62000c1e1b00 */
[----:B0-----:R-:W-:-:S05]  /*1650*/  IMAD.WIDE R26, R19, 0x8, R26 ;  /* 0x00000008131a7825 */ /* 0x001fca00078e021a */
[----:B------:R-:W5:Y:S01]  /*1660*/  LDG.E.64 R16, desc[UR4][R26.64] ;  /* 0x000000041a107981 */ /* 0x000f62000c1e1b00 */
[----:B------:R-:W-:-:S03]  /*1670*/  IMAD.WIDE R28, R19, 0x8, R26 ;  /* 0x00000008131c7825 */ /* 0x000fc600078e021a */
[----:B------:R-:W5:Y:S01]  /*1680*/  LDG.E.64 R26, desc[UR4][R8.64+0x30] ;  /* 0x00003004081a7981 */ /* 0x000f62000c1e1b00 */
[----:B--2---:R-:W-:-:S03]  /*1690*/  DMUL R24, R4, R6 ;  /* 0x0000000604187228 */ /* 0x004fc60000000000 */
[----:B------:R-:W5:Y:S01]  /*16a0*/  LDG.E.64 R4, desc[UR4][R8.64+0x18] ;  /* 0x0000180408047981 */ /* 0x000f62000c1e1b00 */
[----:B------:R-:W0:Y:S04]  /*16b0*/  LDC.64 R6, c[0x0][0x3a8] ;  /* 0x0000ea00ff067b82 */ /* 0x000e280000000a00 */
[----:B---3--:R-:W-:Y:S01]  /*16c0*/  DFMA R24, R10, R12, R24 ;  /* 0x0000000c0a18722b */ /* 0x008fe20000000018 */
[----:B------:R-:W2:Y:S01]  /*16d0*/  LDG.E.64 R12, desc[UR4][R28.64] ;  /* 0x000000041c0c7981 */ /* 0x000ea2000c1e1b00 */
[----:B------:R-:W-:-:S06]  /*16e0*/  IMAD.WIDE R10, R19, 0x8, R28 ;  /* 0x00000008130a7825 */ /* 0x000fcc00078e021c */
[----:B----4-:R-:W-:Y:S02]  /*16f0*/  DFMA R20, R20, R22, R24 ;  /* 0x000000161414722b */ /* 0x010fe40000000018 */
[----:B------:R-:W3:Y:S01]  /*1700*/  LDG.E.64 R24, desc[UR4][R8.64+0x28] ;  /* 0x0000280408187981 */ /* 0x000ee2000c1e1b00 */
[----:B------:R-:W-:-:S03]  /*1710*/  IMAD.WIDE R18, R19, 0x8, R10 ;  /* 0x0000000813127825 */ /* 0x000fc600078e020a */
[----:B------:R-:W3:Y:S04]  /*1720*/  LDG.E.64 R22, desc[UR4][R10.64] ;  /* 0x000000040a167981 */ /* 0x000ee8000c1e1b00 */
[----:B------:R-:W4:Y:S01]  /*1730*/  LDG.E.64 R18, desc[UR4][R18.64] ;  /* 0x0000000412127981 */ /* 0x000f22000c1e1b00 */
[----:B0-----:R-:W-:-:S05]  /*1740*/  IMAD.WIDE R6, R0, 0x8, R6 ;  /* 0x0000000800067825 */ /* 0x001fca00078e0206 */
        /* <DEDUP_REMOVED lines=8> */
.L_x_5:
        /* <DEDUP_REMOVED lines=15> */
[----:B------:R0:W4:Y:S02]  /*18c0*/  LDG.E.64 R20, desc[UR4][R26.64] ;  /* 0x000000041a147981 */ /* 0x000124000c1e1b00 */
[----:B0-----:R-:W-:-:S05]  /*18d0*/  IMAD.WIDE R26, R19, 0x8, R26 ;  /* 0x00000008131a7825 */ /* 0x001fca00078e021a */
[----:B------:R-:W5:Y:S01]  /*18e0*/  LDG.E.64 R16, desc[UR4][R26.64] ;  /* 0x000000041a107981 */ /* 0x000f62000c1e1b00 */
[----:B------:R-:W-:-:S03]  /*18f0*/  IMAD.WIDE R28, R19, 0x8, R26 ;  /* 0x00000008131c7825 */ /* 0x000fc600078e021a */
[----:B------:R-:W5:Y:S01]  /*1900*/  LDG.E.64 R26, desc[UR4][R8.64+0x30] ;  /* 0x00003004081a7981 */ /* 0x000f62000c1e1b00 */
[----:B--2---:R-:W-:-:S03]  /*1910*/  DMUL R14, R4, R6 ;  /* 0x00000006040e7228 */ /* 0x004fc60000000000 */
[----:B------:R-:W5:Y:S01]  /*1920*/  LDG.E.64 R4, desc[UR4][R8.64+0x18] ;  /* 0x0000180408047981 */ /* 0x000f62000c1e1b00 */
[----:B------:R-:W0:Y:S04]  /*1930*/  LDC.64 R6, c[0x0][0x3a8] ;  /* 0x0000ea00ff067b82 */ /* 0x000e280000000a00 */
[----:B---3--:R-:W-:Y:S02]  /*1940*/  DFMA R24, R10, R12, R14 ;  /* 0x0000000c0a18722b */ /* 0x008fe4000000000e */
[----:B------:R-:W2:Y:S01]  /*1950*/  LDG.E.64 R14, desc[UR4][R8.64+0x20] ;  /* 0x00002004080e7981 */ /* 0x000ea2000c1e1b00 */
[----:B------:R-:W-:-:S03]  /*1960*/  IMAD.WIDE R10, R19, 0x8, R28 ;  /* 0x00000008130a7825 */ /* 0x000fc600078e021c */
[----:B------:R-:W2:Y:S02]  /*1970*/  LDG.E.64 R12, desc[UR4][R28.64] ;  /* 0x000000041c0c7981 */ /* 0x000ea4000c1e1b00 */
        /* <DEDUP_REMOVED lines=14> */
.L_x_0:
[----:B------:R-:W-:-:S13]  /*1a60*/  ISETP.GT.AND P0, PT, R2, 0x6, PT ;  /* 0x000000060200780c */ /* 0x000fda0003f04270 */
[----:B------:R-:W-:Y:S05]  /*1a70*/  @P0 BRA `(.L_x_6) ;  /* 0x0000000c00340947 */ /* 0x000fea0003800000 */
[----:B------:R-:W-:-:S04]  /*1a80*/  IADD3 R0, PT, PT, R2, -0x5, RZ ;  /* 0xfffffffb02007810 */ /* 0x000fc80007ffe0ff */
[----:B------:R-:W-:-:S04]  /*1a90*/  VIMNMX.U32 R0, PT, PT, R0, 0x2, PT ;  /* 0x0000000200007848 */ /* 0x000fc80003fe0000 */
[----:B------:R-:W-:-:S04]  /*1aa0*/  SHF.L.U32 R0, R0, 0x2, RZ ;  /* 0x0000000200007819 */ /* 0x000fc800000006ff */
[----:B------:R-:W0:Y:S02]  /*1ab0*/  LDC R2, c[0x2][R0+0x18] ;  /* 0x0080060000027b82 */ /* 0x000e240000000800 */
[----:B0-----:R-:W-:-:S04]  /*1ac0*/  SHF.R.S32.HI R3, RZ, 0x1f, R2 ;  /* 0x0000001fff037819 */ /* 0x001fc80000011402 */
.L_x_21:
[----:B------:R-:W-:Y:S05]  /*1ad0*/  BRX R2 -0x1ae0                             (*"BRANCH_TARGETS .L_x_22,.L_x_23,.L_x_16"*) ;  /* 0xffffffe402487949 */ /* 0x000fea000383ffff */
.L_x_23:
        /* <DEDUP_REMOVED lines=54> */
.L_x_7:
        /* <DEDUP_REMOVED lines=41> */
.L_x_22:
        /* <DEDUP_REMOVED lines=63> */
.L_x_8:
        /* <DEDUP_REMOVED lines=41> */
.L_x_6:
[----:B------:R-:W-:-:S04]  /*2750*/  MOV R3, 0xfffffff9 ;  /* 0xfffffff900037802 */ /* 0x000fc80000000f00 */
[----:B------:R-:W-:-:S04]  /*2760*/  VIADDMNMX.U32 R0, R2, R3, 0x3, PT ;  /* 0x0000000302007446 */ /* 0x000fc80003800003 */
[----:B------:R-:W-:-:S04]  /*2770*/  SHF.L.U32 R0, R0, 0x2, RZ ;  /* 0x0000000200007819 */ /* 0x000fc800000006ff */
[----:B------:R-:W0:Y:S02]  /*2780*/  LDC R2, c[0x2][R0+0x24] ;  /* 0x0080090000027b82 */ /* 0x000e240000000800 */
[----:B0-----:R-:W-:-:S04]  /*2790*/  SHF.R.S32.HI R3, RZ, 0x1f, R2 ;  /* 0x0000001fff037819 */ /* 0x001fc80000011402 */
.L_x_25:
[----:B------:R-:W-:Y:S05]  /*27a0*/  BRX R2 -0x27b0                             (*"BRANCH_TARGETS .L_x_26,.L_x_27,.L_x_28,.L_x_16"*) ;  /* 0xffffffd802147949 */ /* 0x000fea000383ffff */
.L_x_28:
        /* <DEDUP_REMOVED lines=54> */
.L_x_9:
        /* <DEDUP_REMOVED lines=39> */
[----:B------:R0:W-:Y:S04]  /*2d80*/  STG.E.64 desc[UR4][R6.64], R4 ;  /* 0x0000000406007986 */ /* 0x0001e8000c101b04 */
.L_x_16:
[----:B------:R-:W-:Y:S05]  /*2d90*/  EXIT ;  /* 0x000000000000794d */ /* 0x000fea0003800000 */
.L_x_26:
        /* <DEDUP_REMOVED lines=58> */
.L_x_10:
        /* <DEDUP_REMOVED lines=38> */
.L_x_27:
        /* <DEDUP_REMOVED lines=63> */
.L_x_11:
        /* <DEDUP_REMOVED lines=41> */
.L_x_12:
[----:B------:R-:W-:-:S00]  /*3a20*/  BRA `(.L_x_12) ;  /* 0xfffffffc00fc7947 */ /* 0x000fc0000383ffff */
[----:B------:R-:W-:-:S00]  /*3a30*/  NOP ;  /* 0x0000000000007918 */ /* 0x000fc00000000000 */
        /* <DEDUP_REMOVED lines=12> */
.L_x_30:


//--------------------- .nv.shared.reserved.0     --------------------------
	.section	.nv.shared.reserved.0,"aw",@nobits
	.weak		__nv_reservedSMEM_offset_0_alias
	.size		__nv_reservedSMEM_offset_0_alias, 0, 64
	.other		__nv_reservedSMEM_offset_0_alias,@"STO_CUDA_RESERVED_SHARED STV_DEFAULT"
__nv_reservedSMEM_offset_0_alias:
	.zero		0
	.zero		64


//--------------------- .nv.constant0.nonlinear_upwind_kernel --------------------------
	.section	.nv.constant0.nonlinear_upwind_kernel,"a",@progbits
	.sectionflags	@""
	.align	4
.nv.constant0.nonlinear_upwind_kernel:
	.zero		960


//--------------------- SYMBOLS --------------------------

	.type		.nv.reservedSmem.offset0,@object
	.size		.nv.reservedSmem.offset0,0x4
